//
// Generated by NVIDIA NVVM Compiler
//
// Compiler Build ID: CL-36424714
// Cuda compilation tools, release 13.0, V13.0.88
// Based on NVVM 20.0.0
//

.version 9.0
.target sm_100
.address_size 64

	// .globl	_Z15cudaConvolutionPfS_S_ii
.const .align 4 .b8 d_kernelConst[36];

.visible .entry _Z15cudaConvolutionPfS_S_ii(
	.param .u64 .ptr .align 1 _Z15cudaConvolutionPfS_S_ii_param_0,
	.param .u64 .ptr .align 1 _Z15cudaConvolutionPfS_S_ii_param_1,
	.param .u64 .ptr .align 1 _Z15cudaConvolutionPfS_S_ii_param_2,
	.param .u32 _Z15cudaConvolutionPfS_S_ii_param_3,
	.param .u32 _Z15cudaConvolutionPfS_S_ii_param_4
)
{
	.reg .pred 	%p<15>;
	.reg .b32 	%r<70>;
	.reg .b32 	%f<119>;
	.reg .b64 	%rd<26>;

	ld.param.u64 	%rd6, [_Z15cudaConvolutionPfS_S_ii_param_0];
	ld.param.u64 	%rd7, [_Z15cudaConvolutionPfS_S_ii_param_1];
	ld.param.u32 	%r31, [_Z15cudaConvolutionPfS_S_ii_param_3];
	ld.param.u32 	%r32, [_Z15cudaConvolutionPfS_S_ii_param_4];
	cvta.to.global.u64 	%rd1, %rd7;
	cvta.to.global.u64 	%rd2, %rd6;
	mov.u32 	%r33, %ctaid.y;
	mov.u32 	%r34, %ntid.y;
	mov.u32 	%r35, %tid.y;
	mad.lo.s32 	%r36, %r33, %r34, %r35;
	mov.u32 	%r37, %ctaid.x;
	mov.u32 	%r38, %ntid.x;
	mov.u32 	%r39, %tid.x;
	mad.lo.s32 	%r40, %r37, %r38, %r39;
	shr.u32 	%r41, %r32, 31;
	add.s32 	%r42, %r32, %r41;
	shr.s32 	%r3, %r42, 1;
	sub.s32 	%r43, %r31, %r3;
	min.s32 	%r45, %r36, %r40;
	setp.lt.s32 	%p1, %r45, %r3;
	max.s32 	%r46, %r36, %r40;
	setp.ge.s32 	%p2, %r46, %r43;
	or.pred  	%p3, %p2, %p1;
	@%p3 bra 	$L__BB0_18;
	neg.s32 	%r4, %r3;
	setp.lt.s32 	%p4, %r32, -1;
	mov.f32 	%f117, 0f00000000;
	@%p4 bra 	$L__BB0_17;
	abs.s32 	%r5, %r3;
	add.s32 	%r6, %r3, %r5;
	add.s32 	%r47, %r6, 1;
	and.b32  	%r7, %r47, 15;
	and.b32  	%r8, %r47, 7;
	and.b32  	%r9, %r47, 3;
	mov.f32 	%f117, 0f00000000;
	mov.u32 	%r62, %r4;
$L__BB0_3:
	mov.u32 	%r10, %r62;
	setp.lt.u32 	%p5, %r6, 15;
	add.s32 	%r48, %r10, %r36;
	mul.lo.s32 	%r11, %r48, %r31;
	add.s32 	%r12, %r11, %r40;
	add.s32 	%r49, %r10, %r3;
	mul.lo.s32 	%r63, %r49, %r32;
	add.s32 	%r14, %r63, %r3;
	mov.u32 	%r67, %r4;
	@%p5 bra 	$L__BB0_6;
	and.b32  	%r51, %r47, -16;
	neg.s32 	%r65, %r51;
	sub.s32 	%r52, %r40, %r3;
	add.s32 	%r64, %r52, %r11;
	mov.u32 	%r67, %r4;
$L__BB0_5:
	.pragma "nounroll";
	mul.wide.s32 	%rd8, %r64, 4;
	add.s64 	%rd9, %rd2, %rd8;
	ld.global.f32 	%f20, [%rd9];
	mul.wide.s32 	%rd10, %r63, 4;
	add.s64 	%rd11, %rd1, %rd10;
	ld.global.f32 	%f21, [%rd11];
	fma.rn.f32 	%f22, %f20, %f21, %f117;
	ld.global.f32 	%f23, [%rd9+4];
	ld.global.f32 	%f24, [%rd11+4];
	fma.rn.f32 	%f25, %f23, %f24, %f22;
	ld.global.f32 	%f26, [%rd9+8];
	ld.global.f32 	%f27, [%rd11+8];
	fma.rn.f32 	%f28, %f26, %f27, %f25;
	ld.global.f32 	%f29, [%rd9+12];
	ld.global.f32 	%f30, [%rd11+12];
	fma.rn.f32 	%f31, %f29, %f30, %f28;
	ld.global.f32 	%f32, [%rd9+16];
	ld.global.f32 	%f33, [%rd11+16];
	fma.rn.f32 	%f34, %f32, %f33, %f31;
	ld.global.f32 	%f35, [%rd9+20];
	ld.global.f32 	%f36, [%rd11+20];
	fma.rn.f32 	%f37, %f35, %f36, %f34;
	ld.global.f32 	%f38, [%rd9+24];
	ld.global.f32 	%f39, [%rd11+24];
	fma.rn.f32 	%f40, %f38, %f39, %f37;
	ld.global.f32 	%f41, [%rd9+28];
	ld.global.f32 	%f42, [%rd11+28];
	fma.rn.f32 	%f43, %f41, %f42, %f40;
	ld.global.f32 	%f44, [%rd9+32];
	ld.global.f32 	%f45, [%rd11+32];
	fma.rn.f32 	%f46, %f44, %f45, %f43;
	ld.global.f32 	%f47, [%rd9+36];
	ld.global.f32 	%f48, [%rd11+36];
	fma.rn.f32 	%f49, %f47, %f48, %f46;
	ld.global.f32 	%f50, [%rd9+40];
	ld.global.f32 	%f51, [%rd11+40];
	fma.rn.f32 	%f52, %f50, %f51, %f49;
	ld.global.f32 	%f53, [%rd9+44];
	ld.global.f32 	%f54, [%rd11+44];
	fma.rn.f32 	%f55, %f53, %f54, %f52;
	ld.global.f32 	%f56, [%rd9+48];
	ld.global.f32 	%f57, [%rd11+48];
	fma.rn.f32 	%f58, %f56, %f57, %f55;
	ld.global.f32 	%f59, [%rd9+52];
	ld.global.f32 	%f60, [%rd11+52];
	fma.rn.f32 	%f61, %f59, %f60, %f58;
	ld.global.f32 	%f62, [%rd9+56];
	ld.global.f32 	%f63, [%rd11+56];
	fma.rn.f32 	%f64, %f62, %f63, %f61;
	ld.global.f32 	%f65, [%rd9+60];
	ld.global.f32 	%f66, [%rd11+60];
	fma.rn.f32 	%f117, %f65, %f66, %f64;
	add.s32 	%r67, %r67, 16;
	add.s32 	%r65, %r65, 16;
	add.s32 	%r64, %r64, 16;
	add.s32 	%r63, %r63, 16;
	setp.ne.s32 	%p6, %r65, 0;
	@%p6 bra 	$L__BB0_5;
$L__BB0_6:
	setp.eq.s32 	%p7, %r7, 0;
	@%p7 bra 	$L__BB0_16;
	add.s32 	%r53, %r7, -1;
	setp.lt.u32 	%p8, %r53, 7;
	@%p8 bra 	$L__BB0_9;
	add.s32 	%r54, %r12, %r67;
	mul.wide.s32 	%rd12, %r54, 4;
	add.s64 	%rd13, %rd2, %rd12;
	ld.global.f32 	%f68, [%rd13];
	add.s32 	%r55, %r14, %r67;
	mul.wide.s32 	%rd14, %r55, 4;
	add.s64 	%rd15, %rd1, %rd14;
	ld.global.f32 	%f69, [%rd15];
	fma.rn.f32 	%f70, %f68, %f69, %f117;
	ld.global.f32 	%f71, [%rd13+4];
	ld.global.f32 	%f72, [%rd15+4];
	fma.rn.f32 	%f73, %f71, %f72, %f70;
	ld.global.f32 	%f74, [%rd13+8];
	ld.global.f32 	%f75, [%rd15+8];
	fma.rn.f32 	%f76, %f74, %f75, %f73;
	ld.global.f32 	%f77, [%rd13+12];
	ld.global.f32 	%f78, [%rd15+12];
	fma.rn.f32 	%f79, %f77, %f78, %f76;
	ld.global.f32 	%f80, [%rd13+16];
	ld.global.f32 	%f81, [%rd15+16];
	fma.rn.f32 	%f82, %f80, %f81, %f79;
	ld.global.f32 	%f83, [%rd13+20];
	ld.global.f32 	%f84, [%rd15+20];
	fma.rn.f32 	%f85, %f83, %f84, %f82;
	ld.global.f32 	%f86, [%rd13+24];
	ld.global.f32 	%f87, [%rd15+24];
	fma.rn.f32 	%f88, %f86, %f87, %f85;
	ld.global.f32 	%f89, [%rd13+28];
	ld.global.f32 	%f90, [%rd15+28];
	fma.rn.f32 	%f117, %f89, %f90, %f88;
	add.s32 	%r67, %r67, 8;
$L__BB0_9:
	setp.eq.s32 	%p9, %r8, 0;
	@%p9 bra 	$L__BB0_16;
	add.s32 	%r56, %r8, -1;
	setp.lt.u32 	%p10, %r56, 3;
	@%p10 bra 	$L__BB0_12;
	add.s32 	%r57, %r12, %r67;
	mul.wide.s32 	%rd16, %r57, 4;
	add.s64 	%rd17, %rd2, %rd16;
	ld.global.f32 	%f92, [%rd17];
	add.s32 	%r58, %r14, %r67;
	mul.wide.s32 	%rd18, %r58, 4;
	add.s64 	%rd19, %rd1, %rd18;
	ld.global.f32 	%f93, [%rd19];
	fma.rn.f32 	%f94, %f92, %f93, %f117;
	ld.global.f32 	%f95, [%rd17+4];
	ld.global.f32 	%f96, [%rd19+4];
	fma.rn.f32 	%f97, %f95, %f96, %f94;
	ld.global.f32 	%f98, [%rd17+8];
	ld.global.f32 	%f99, [%rd19+8];
	fma.rn.f32 	%f100, %f98, %f99, %f97;
	ld.global.f32 	%f101, [%rd17+12];
	ld.global.f32 	%f102, [%rd19+12];
	fma.rn.f32 	%f117, %f101, %f102, %f100;
	add.s32 	%r67, %r67, 4;
$L__BB0_12:
	setp.eq.s32 	%p11, %r9, 0;
	@%p11 bra 	$L__BB0_16;
	setp.eq.s32 	%p12, %r9, 1;
	add.s32 	%r59, %r12, %r67;
	mul.wide.s32 	%rd20, %r59, 4;
	add.s64 	%rd3, %rd2, %rd20;
	ld.global.f32 	%f103, [%rd3];
	add.s32 	%r60, %r14, %r67;
	mul.wide.s32 	%rd21, %r60, 4;
	add.s64 	%rd4, %rd1, %rd21;
	ld.global.f32 	%f104, [%rd4];
	fma.rn.f32 	%f117, %f103, %f104, %f117;
	@%p12 bra 	$L__BB0_16;
	setp.eq.s32 	%p13, %r9, 2;
	ld.global.f32 	%f105, [%rd3+4];
	ld.global.f32 	%f106, [%rd4+4];
	fma.rn.f32 	%f117, %f105, %f106, %f117;
	@%p13 bra 	$L__BB0_16;
	ld.global.f32 	%f107, [%rd3+8];
	ld.global.f32 	%f108, [%rd4+8];
	fma.rn.f32 	%f117, %f107, %f108, %f117;
$L__BB0_16:
	add.s32 	%r62, %r10, 1;
	setp.ne.s32 	%p14, %r10, %r5;
	@%p14 bra 	$L__BB0_3;
$L__BB0_17:
	ld.param.u64 	%rd25, [_Z15cudaConvolutionPfS_S_ii_param_2];
	mad.lo.s32 	%r61, %r31, %r36, %r40;
	cvta.to.global.u64 	%rd22, %rd25;
	mul.wide.s32 	%rd23, %r61, 4;
	add.s64 	%rd24, %rd22, %rd23;
	st.global.f32 	[%rd24], %f117;
$L__BB0_18:
	ret;

}
	// .globl	_Z23cudaConvolutionConstMemPfS_ii
.visible .entry _Z23cudaConvolutionConstMemPfS_ii(
	.param .u64 .ptr .align 1 _Z23cudaConvolutionConstMemPfS_ii_param_0,
	.param .u64 .ptr .align 1 _Z23cudaConvolutionConstMemPfS_ii_param_1,
	.param .u32 _Z23cudaConvolutionConstMemPfS_ii_param_2,
	.param .u32 _Z23cudaConvolutionConstMemPfS_ii_param_3
)
{
	.reg .pred 	%p<15>;
	.reg .b32 	%r<69>;
	.reg .b32 	%f<119>;
	.reg .b64 	%rd<27>;

	ld.param.u64 	%rd5, [_Z23cudaConvolutionConstMemPfS_ii_param_0];
	ld.param.u64 	%rd4, [_Z23cudaConvolutionConstMemPfS_ii_param_1];
	ld.param.u32 	%r31, [_Z23cudaConvolutionConstMemPfS_ii_param_2];
	ld.param.u32 	%r32, [_Z23cudaConvolutionConstMemPfS_ii_param_3];
	cvta.to.global.u64 	%rd1, %rd5;
	mov.u32 	%r33, %ctaid.y;
	mov.u32 	%r34, %ntid.y;
	mov.u32 	%r35, %tid.y;
	mad.lo.s32 	%r36, %r33, %r34, %r35;
	mov.u32 	%r37, %ctaid.x;
	mov.u32 	%r38, %ntid.x;
	mov.u32 	%r39, %tid.x;
	mad.lo.s32 	%r40, %r37, %r38, %r39;
	shr.u32 	%r41, %r32, 31;
	add.s32 	%r42, %r32, %r41;
	shr.s32 	%r3, %r42, 1;
	sub.s32 	%r43, %r31, %r3;
	min.s32 	%r45, %r36, %r40;
	setp.lt.s32 	%p1, %r45, %r3;
	max.s32 	%r46, %r36, %r40;
	setp.ge.s32 	%p2, %r46, %r43;
	or.pred  	%p3, %p2, %p1;
	@%p3 bra 	$L__BB1_18;
	neg.s32 	%r4, %r3;
	setp.lt.s32 	%p4, %r32, -1;
	mov.f32 	%f117, 0f00000000;
	@%p4 bra 	$L__BB1_17;
	abs.s32 	%r5, %r3;
	add.s32 	%r6, %r3, %r5;
	add.s32 	%r47, %r6, 1;
	and.b32  	%r7, %r47, 15;
	and.b32  	%r8, %r47, 7;
	and.b32  	%r9, %r47, 3;
	and.b32  	%r48, %r47, -16;
	neg.s32 	%r10, %r48;
	mov.f32 	%f117, 0f00000000;
	mov.u64 	%rd23, d_kernelConst;
	mov.u32 	%r61, %r4;
$L__BB1_3:
	mov.u32 	%r11, %r61;
	setp.lt.u32 	%p5, %r6, 15;
	add.s32 	%r49, %r11, %r36;
	mul.lo.s32 	%r12, %r49, %r31;
	add.s32 	%r13, %r12, %r40;
	add.s32 	%r50, %r11, %r3;
	mul.lo.s32 	%r62, %r50, %r32;
	add.s32 	%r15, %r62, %r3;
	mov.u32 	%r66, %r4;
	@%p5 bra 	$L__BB1_6;
	sub.s32 	%r51, %r40, %r3;
	add.s32 	%r63, %r51, %r12;
	mov.u32 	%r64, %r10;
	mov.u32 	%r66, %r4;
$L__BB1_5:
	.pragma "nounroll";
	mul.wide.s32 	%rd6, %r63, 4;
	add.s64 	%rd7, %rd1, %rd6;
	ld.global.f32 	%f20, [%rd7];
	mul.wide.s32 	%rd8, %r62, 4;
	mov.u64 	%rd9, d_kernelConst;
	add.s64 	%rd10, %rd9, %rd8;
	ld.const.f32 	%f21, [%rd10];
	fma.rn.f32 	%f22, %f20, %f21, %f117;
	ld.global.f32 	%f23, [%rd7+4];
	ld.const.f32 	%f24, [%rd10+4];
	fma.rn.f32 	%f25, %f23, %f24, %f22;
	ld.global.f32 	%f26, [%rd7+8];
	ld.const.f32 	%f27, [%rd10+8];
	fma.rn.f32 	%f28, %f26, %f27, %f25;
	ld.global.f32 	%f29, [%rd7+12];
	ld.const.f32 	%f30, [%rd10+12];
	fma.rn.f32 	%f31, %f29, %f30, %f28;
	ld.global.f32 	%f32, [%rd7+16];
	ld.const.f32 	%f33, [%rd10+16];
	fma.rn.f32 	%f34, %f32, %f33, %f31;
	ld.global.f32 	%f35, [%rd7+20];
	ld.const.f32 	%f36, [%rd10+20];
	fma.rn.f32 	%f37, %f35, %f36, %f34;
	ld.global.f32 	%f38, [%rd7+24];
	ld.const.f32 	%f39, [%rd10+24];
	fma.rn.f32 	%f40, %f38, %f39, %f37;
	ld.global.f32 	%f41, [%rd7+28];
	ld.const.f32 	%f42, [%rd10+28];
	fma.rn.f32 	%f43, %f41, %f42, %f40;
	ld.global.f32 	%f44, [%rd7+32];
	ld.const.f32 	%f45, [%rd10+32];
	fma.rn.f32 	%f46, %f44, %f45, %f43;
	ld.global.f32 	%f47, [%rd7+36];
	ld.const.f32 	%f48, [%rd10+36];
	fma.rn.f32 	%f49, %f47, %f48, %f46;
	ld.global.f32 	%f50, [%rd7+40];
	ld.const.f32 	%f51, [%rd10+40];
	fma.rn.f32 	%f52, %f50, %f51, %f49;
	ld.global.f32 	%f53, [%rd7+44];
	ld.const.f32 	%f54, [%rd10+44];
	fma.rn.f32 	%f55, %f53, %f54, %f52;
	ld.global.f32 	%f56, [%rd7+48];
	ld.const.f32 	%f57, [%rd10+48];
	fma.rn.f32 	%f58, %f56, %f57, %f55;
	ld.global.f32 	%f59, [%rd7+52];
	ld.const.f32 	%f60, [%rd10+52];
	fma.rn.f32 	%f61, %f59, %f60, %f58;
	ld.global.f32 	%f62, [%rd7+56];
	ld.const.f32 	%f63, [%rd10+56];
	fma.rn.f32 	%f64, %f62, %f63, %f61;
	ld.global.f32 	%f65, [%rd7+60];
	ld.const.f32 	%f66, [%rd10+60];
	fma.rn.f32 	%f117, %f65, %f66, %f64;
	add.s32 	%r66, %r66, 16;
	add.s32 	%r64, %r64, 16;
	add.s32 	%r63, %r63, 16;
	add.s32 	%r62, %r62, 16;
	setp.ne.s32 	%p6, %r64, 0;
	@%p6 bra 	$L__BB1_5;
$L__BB1_6:
	setp.eq.s32 	%p7, %r7, 0;
	@%p7 bra 	$L__BB1_16;
	add.s32 	%r52, %r7, -1;
	setp.lt.u32 	%p8, %r52, 7;
	@%p8 bra 	$L__BB1_9;
	add.s32 	%r53, %r13, %r66;
	mul.wide.s32 	%rd11, %r53, 4;
	add.s64 	%rd12, %rd1, %rd11;
	ld.global.f32 	%f68, [%rd12];
	add.s32 	%r54, %r15, %r66;
	mul.wide.s32 	%rd13, %r54, 4;
	add.s64 	%rd15, %rd23, %rd13;
	ld.const.f32 	%f69, [%rd15];
	fma.rn.f32 	%f70, %f68, %f69, %f117;
	ld.global.f32 	%f71, [%rd12+4];
	ld.const.f32 	%f72, [%rd15+4];
	fma.rn.f32 	%f73, %f71, %f72, %f70;
	ld.global.f32 	%f74, [%rd12+8];
	ld.const.f32 	%f75, [%rd15+8];
	fma.rn.f32 	%f76, %f74, %f75, %f73;
	ld.global.f32 	%f77, [%rd12+12];
	ld.const.f32 	%f78, [%rd15+12];
	fma.rn.f32 	%f79, %f77, %f78, %f76;
	ld.global.f32 	%f80, [%rd12+16];
	ld.const.f32 	%f81, [%rd15+16];
	fma.rn.f32 	%f82, %f80, %f81, %f79;
	ld.global.f32 	%f83, [%rd12+20];
	ld.const.f32 	%f84, [%rd15+20];
	fma.rn.f32 	%f85, %f83, %f84, %f82;
	ld.global.f32 	%f86, [%rd12+24];
	ld.const.f32 	%f87, [%rd15+24];
	fma.rn.f32 	%f88, %f86, %f87, %f85;
	ld.global.f32 	%f89, [%rd12+28];
	ld.const.f32 	%f90, [%rd15+28];
	fma.rn.f32 	%f117, %f89, %f90, %f88;
	add.s32 	%r66, %r66, 8;
$L__BB1_9:
	setp.eq.s32 	%p9, %r8, 0;
	@%p9 bra 	$L__BB1_16;
	add.s32 	%r55, %r8, -1;
	setp.lt.u32 	%p10, %r55, 3;
	@%p10 bra 	$L__BB1_12;
	add.s32 	%r56, %r13, %r66;
	mul.wide.s32 	%rd16, %r56, 4;
	add.s64 	%rd17, %rd1, %rd16;
	ld.global.f32 	%f92, [%rd17];
	add.s32 	%r57, %r15, %r66;
	mul.wide.s32 	%rd18, %r57, 4;
	add.s64 	%rd20, %rd23, %rd18;
	ld.const.f32 	%f93, [%rd20];
	fma.rn.f32 	%f94, %f92, %f93, %f117;
	ld.global.f32 	%f95, [%rd17+4];
	ld.const.f32 	%f96, [%rd20+4];
	fma.rn.f32 	%f97, %f95, %f96, %f94;
	ld.global.f32 	%f98, [%rd17+8];
	ld.const.f32 	%f99, [%rd20+8];
	fma.rn.f32 	%f100, %f98, %f99, %f97;
	ld.global.f32 	%f101, [%rd17+12];
	ld.const.f32 	%f102, [%rd20+12];
	fma.rn.f32 	%f117, %f101, %f102, %f100;
	add.s32 	%r66, %r66, 4;
$L__BB1_12:
	setp.eq.s32 	%p11, %r9, 0;
	@%p11 bra 	$L__BB1_16;
	setp.eq.s32 	%p12, %r9, 1;
	add.s32 	%r58, %r13, %r66;
	mul.wide.s32 	%rd21, %r58, 4;
	add.s64 	%rd2, %rd1, %rd21;
	ld.global.f32 	%f103, [%rd2];
	add.s32 	%r59, %r15, %r66;
	mul.wide.s32 	%rd22, %r59, 4;
	add.s64 	%rd3, %rd23, %rd22;
	ld.const.f32 	%f104, [%rd3];
	fma.rn.f32 	%f117, %f103, %f104, %f117;
	@%p12 bra 	$L__BB1_16;
	setp.eq.s32 	%p13, %r9, 2;
	ld.global.f32 	%f105, [%rd2+4];
	ld.const.f32 	%f106, [%rd3+4];
	fma.rn.f32 	%f117, %f105, %f106, %f117;
	@%p13 bra 	$L__BB1_16;
	ld.global.f32 	%f107, [%rd2+8];
	ld.const.f32 	%f108, [%rd3+8];
	fma.rn.f32 	%f117, %f107, %f108, %f117;
$L__BB1_16:
	add.s32 	%r61, %r11, 1;
	setp.ne.s32 	%p14, %r11, %r5;
	@%p14 bra 	$L__BB1_3;
$L__BB1_17:
	mad.lo.s32 	%r60, %r31, %r36, %r40;
	cvta.to.global.u64 	%rd24, %rd4;
	mul.wide.s32 	%rd25, %r60, 4;
	add.s64 	%rd26, %rd24, %rd25;
	st.global.f32 	[%rd26], %f117;
$L__BB1_18:
	ret;

}


// ===== COMPILED SASS (sm_100) =====

	.target	sm_100

	.elftype	@"ET_EXEC"


//--------------------- .note.nv.tkinfo           --------------------------
	.section	.note.nv.tkinfo,"",@"SHT_NOTE"
	.sectionflags	@"SHF_NOTE_NV_TKINFO"
	.tkinfo
        /*0018*/ 	.word	0x00000002
        /*0030*/ 	.string	""
        /*0030*/ 	.string	"ptxas"
        /*0030*/ 	.string	"Cuda compilation tools, release 13.0, V13.0.88"
        /*0030*/ 	.string	"Build cuda_13.0.r13.0/compiler.36424714_0"
        /*0030*/ 	.string	"-arch sm_100 -m 64 "



//--------------------- .note.nv.cuinfo           --------------------------
	.section	.note.nv.cuinfo,"",@"SHT_NOTE"
	.sectionflags	@"SHF_NOTE_NV_CUINFO"
        /*0018*/ 	.short	0x0002
        /*001a*/ 	.short	0x0064
        /*001c*/ 	.short	0x0082
	.zero		2


//--------------------- .nv.info                  --------------------------
	.section	.nv.info,"",@"SHT_CUDA_INFO"
	.align	4


	//----- nvinfo : EIATTR_REGCOUNT
	.align		4
        /*0000*/ 	.byte	0x04, 0x2f
        /*0002*/ 	.short	(.L_2 - .L_1)
	.align		4
.L_1:
        /*0004*/ 	.word	index@(_Z15cudaConvolutionPfS_S_ii)
        /*0008*/ 	.word	0x00000020


	//----- nvinfo : EIATTR_FRAME_SIZE
	.align		4
.L_2:
        /*000c*/ 	.byte	0x04, 0x11
        /*000e*/ 	.short	(.L_4 - .L_3)
	.align		4
.L_3:
        /*0010*/ 	.word	index@(_Z15cudaConvolutionPfS_S_ii)
        /*0014*/ 	.word	0x00000000


	//----- nvinfo : EIATTR_REGCOUNT
	.align		4
.L_4:
        /*0018*/ 	.byte	0x04, 0x2f
        /*001a*/ 	.short	(.L_6 - .L_5)
	.align		4
.L_5:
        /*001c*/ 	.word	index@(_Z23cudaConvolutionConstMemPfS_ii)
        /*0020*/ 	.word	0x0000001e


	//----- nvinfo : EIATTR_FRAME_SIZE
	.align		4
.L_6:
        /*0024*/ 	.byte	0x04, 0x11
        /*0026*/ 	.short	(.L_8 - .L_7)
	.align		4
.L_7:
        /*0028*/ 	.word	index@(_Z23cudaConvolutionConstMemPfS_ii)
        /*002c*/ 	.word	0x00000000


	//----- nvinfo : EIATTR_MIN_STACK_SIZE
	.align		4
.L_8:
        /*0030*/ 	.byte	0x04, 0x12
        /*0032*/ 	.short	(.L_10 - .L_9)
	.align		4
.L_9:
        /*0034*/ 	.word	index@(_Z23cudaConvolutionConstMemPfS_ii)
        /*0038*/ 	.word	0x00000000


	//----- nvinfo : EIATTR_MIN_STACK_SIZE
	.align		4
.L_10:
        /*003c*/ 	.byte	0x04, 0x12
        /*003e*/ 	.short	(.L_12 - .L_11)
	.align		4
.L_11:
        /*0040*/ 	.word	index@(_Z15cudaConvolutionPfS_S_ii)
        /*0044*/ 	.word	0x00000000
.L_12:


//--------------------- .nv.compat                --------------------------
	.section	.nv.compat,"",@"SHT_CUDA_COMPAT_INFO"
	.align	4
        /*0000*/ 	.byte	0x02, 0x09, 0x00, 0x00, 0x02, 0x02, 0x01, 0x00, 0x02, 0x05, 0x05, 0x00, 0x03, 0x07, 0x01, 0x01
        /*0010*/ 	.byte	0x02, 0x03, 0x00, 0x00, 0x02, 0x06, 0x01, 0x00, 0x04, 0x0b, 0x08, 0x00, 0x09, 0x00, 0x00, 0x00
        /*0020*/ 	.byte	0x00, 0x00, 0x00, 0x00


//--------------------- .nv.info._Z23cudaConvolutionConstMemPfS_ii --------------------------
	.section	.nv.info._Z23cudaConvolutionConstMemPfS_ii,"",@"SHT_CUDA_INFO"
	.sectionflags	@""
	.align	4


	//----- nvinfo : EIATTR_CUDA_API_VERSION
	.align		4
        /*0000*/ 	.byte	0x04, 0x37
        /*0002*/ 	.short	(.L_14 - .L_13)
.L_13:
        /*0004*/ 	.word	0x00000082


	//----- nvinfo : EIATTR_KPARAM_INFO
	.align		4
.L_14:
        /*0008*/ 	.byte	0x04, 0x17
        /*000a*/ 	.short	(.L_16 - .L_15)
.L_15:
        /*000c*/ 	.word	0x00000000
        /*0010*/ 	.short	0x0003
        /*0012*/ 	.short	0x0014
        /*0014*/ 	.byte	0x00, 0xf0, 0x11, 0x00


	//----- nvinfo : EIATTR_KPARAM_INFO
	.align		4
.L_16:
        /*0018*/ 	.byte	0x04, 0x17
        /*001a*/ 	.short	(.L_18 - .L_17)
.L_17:
        /*001c*/ 	.word	0x00000000
        /*0020*/ 	.short	0x0002
        /*0022*/ 	.short	0x0010
        /*0024*/ 	.byte	0x00, 0xf0, 0x11, 0x00


	//----- nvinfo : EIATTR_KPARAM_INFO
	.align		4
.L_18:
        /*0028*/ 	.byte	0x04, 0x17
        /*002a*/ 	.short	(.L_20 - .L_19)
.L_19:
        /*002c*/ 	.word	0x00000000
        /*0030*/ 	.short	0x0001
        /*0032*/ 	.short	0x0008
        /*0034*/ 	.byte	0x00, 0xf5, 0x21, 0x00


	//----- nvinfo : EIATTR_KPARAM_INFO
	.align		4
.L_20:
        /*0038*/ 	.byte	0x04, 0x17
        /*003a*/ 	.short	(.L_22 - .L_21)
.L_21:
        /*003c*/ 	.word	0x00000000
        /*0040*/ 	.short	0x0000
        /*0042*/ 	.short	0x0000
        /*0044*/ 	.byte	0x00, 0xf5, 0x21, 0x00


	//----- nvinfo : EIATTR_SPARSE_MMA_MASK
	.align		4
.L_22:
        /*0048*/ 	.byte	0x03, 0x50
        /*004a*/ 	.short	0x0000


	//----- nvinfo : EIATTR_MAXREG_COUNT
	.align		4
        /*004c*/ 	.byte	0x03, 0x1b
        /*004e*/ 	.short	0x00ff


	//----- nvinfo : EIATTR_MERCURY_ISA_VERSION
	.align		4
        /*0050*/ 	.byte	0x03, 0x5f
        /*0052*/ 	.short	0x0101


	//----- nvinfo : EIATTR_VRC_CTA_INIT_COUNT
	.align		4
        /*0054*/ 	.byte	0x02, 0x4a
	.zero		1
	.zero		1


	//----- nvinfo : EIATTR_EXIT_INSTR_OFFSETS
	.align		4
        /*0058*/ 	.byte	0x04, 0x1c
        /*005a*/ 	.short	(.L_24 - .L_23)


	//   ....[0]....
.L_23:
        /*005c*/ 	.word	0x00000120


	//   ....[1]....
        /*0060*/ 	.word	0x00000be0


	//----- nvinfo : EIATTR_CBANK_PARAM_SIZE
	.align		4
.L_24:
        /*0064*/ 	.byte	0x03, 0x19
        /*0066*/ 	.short	0x0018


	//----- nvinfo : EIATTR_PARAM_CBANK
	.align		4
        /*0068*/ 	.byte	0x04, 0x0a
        /*006a*/ 	.short	(.L_26 - .L_25)
	.align		4
.L_25:
        /*006c*/ 	.word	index@(.nv.constant0._Z23cudaConvolutionConstMemPfS_ii)
        /*0070*/ 	.short	0x0380
        /*0072*/ 	.short	0x0018


	//----- nvinfo : EIATTR_SW_WAR
	.align		4
.L_26:
        /*0074*/ 	.byte	0x04, 0x36
        /*0076*/ 	.short	(.L_28 - .L_27)
.L_27:
        /*0078*/ 	.word	0x00000008
.L_28:


//--------------------- .nv.info._Z15cudaConvolutionPfS_S_ii --------------------------
	.section	.nv.info._Z15cudaConvolutionPfS_S_ii,"",@"SHT_CUDA_INFO"
	.sectionflags	@""
	.align	4


	//----- nvinfo : EIATTR_CUDA_API_VERSION
	.align		4
        /*0000*/ 	.byte	0x04, 0x37
        /*0002*/ 	.short	(.L_30 - .L_29)
.L_29:
        /*0004*/ 	.word	0x00000082


	//----- nvinfo : EIATTR_KPARAM_INFO
	.align		4
.L_30:
        /*0008*/ 	.byte	0x04, 0x17
        /*000a*/ 	.short	(.L_32 - .L_31)
.L_31:
        /*000c*/ 	.word	0x00000000
        /*0010*/ 	.short	0x0004
        /*0012*/ 	.short	0x001c
        /*0014*/ 	.byte	0x00, 0xf0, 0x11, 0x00


	//----- nvinfo : EIATTR_KPARAM_INFO
	.align		4
.L_32:
        /*0018*/ 	.byte	0x04, 0x17
        /*001a*/ 	.short	(.L_34 - .L_33)
.L_33:
        /*001c*/ 	.word	0x00000000
        /*0020*/ 	.short	0x0003
        /*0022*/ 	.short	0x0018
        /*0024*/ 	.byte	0x00, 0xf0, 0x11, 0x00


	//----- nvinfo : EIATTR_KPARAM_INFO
	.align		4
.L_34:
        /*0028*/ 	.byte	0x04, 0x17
        /*002a*/ 	.short	(.L_36 - .L_35)
.L_35:
        /*002c*/ 	.word	0x00000000
        /*0030*/ 	.short	0x0002
        /*0032*/ 	.short	0x0010
        /*0034*/ 	.byte	0x00, 0xf5, 0x21, 0x00


	//----- nvinfo : EIATTR_KPARAM_INFO
	.align		4
.L_36:
        /*0038*/ 	.byte	0x04, 0x17
        /*003a*/ 	.short	(.L_38 - .L_37)
.L_37:
        /*003c*/ 	.word	0x00000000
        /*0040*/ 	.short	0x0001
        /*0042*/ 	.short	0x0008
        /*0044*/ 	.byte	0x00, 0xf5, 0x21, 0x00


	//----- nvinfo : EIATTR_KPARAM_INFO
	.align		4
.L_38:
        /*0048*/ 	.byte	0x04, 0x17
        /*004a*/ 	.short	(.L_40 - .L_39)
.L_39:
        /*004c*/ 	.word	0x00000000
        /*0050*/ 	.short	0x0000
        /*0052*/ 	.short	0x0000
        /*0054*/ 	.byte	0x00, 0xf5, 0x21, 0x00


	//----- nvinfo : EIATTR_SPARSE_MMA_MASK
	.align		4
.L_40:
        /*0058*/ 	.byte	0x03, 0x50
        /*005a*/ 	.short	0x0000


	//----- nvinfo : EIATTR_MAXREG_COUNT
	.align		4
        /*005c*/ 	.byte	0x03, 0x1b
        /*005e*/ 	.short	0x00ff


	//----- nvinfo : EIATTR_MERCURY_ISA_VERSION
	.align		4
        /*0060*/ 	.byte	0x03, 0x5f
        /*0062*/ 	.short	0x0101


	//----- nvinfo : EIATTR_VRC_CTA_INIT_COUNT
	.align		4
        /*0064*/ 	.byte	0x02, 0x4a
	.zero		1
	.zero		1


	//----- nvinfo : EIATTR_EXIT_INSTR_OFFSETS
	.align		4
        /*0068*/ 	.byte	0x04, 0x1c
        /*006a*/ 	.short	(.L_42 - .L_41)


	//   ....[0]....
.L_41:
        /*006c*/ 	.word	0x00000110


	//   ....[1]....
        /*0070*/ 	.word	0x00000c00


	//----- nvinfo : EIATTR_CBANK_PARAM_SIZE
	.align		4
.L_42:
        /*0074*/ 	.byte	0x03, 0x19
        /*0076*/ 	.short	0x0020


	//----- nvinfo : EIATTR_PARAM_CBANK
	.align		4
        /*0078*/ 	.byte	0x04, 0x0a
        /*007a*/ 	.short	(.L_44 - .L_43)
	.align		4
.L_43:
        /*007c*/ 	.word	index@(.nv.constant0._Z15cudaConvolutionPfS_S_ii)
        /*0080*/ 	.short	0x0380
        /*0082*/ 	.short	0x0020


	//----- nvinfo : EIATTR_SW_WAR
	.align		4
.L_44:
        /*0084*/ 	.byte	0x04, 0x36
        /*0086*/ 	.short	(.L_46 - .L_45)
.L_45:
        /*0088*/ 	.word	0x00000008
.L_46:


//--------------------- .nv.callgraph             --------------------------
	.section	.nv.callgraph,"",@"SHT_CUDA_CALLGRAPH"
	.align	4
	.sectionentsize	8
	.align		4
        /*0000*/ 	.word	0x00000000
	.align		4
        /*0004*/ 	.word	0xffffffff
	.align		4
        /*0008*/ 	.word	0x00000000
	.align		4
        /*000c*/ 	.word	0xfffffffe
	.align		4
        /*0010*/ 	.word	0x00000000
	.align		4
        /*0014*/ 	.word	0xfffffffd
	.align		4
        /*0018*/ 	.word	0x00000000
	.align		4
        /*001c*/ 	.word	0xfffffffc


//--------------------- .nv.constant3             --------------------------
	.section	.nv.constant3,"a",@progbits
	.align	4
.nv.constant3:
	.type		d_kernelConst,@object
	.size		d_kernelConst,(.L_0 - d_kernelConst)
d_kernelConst:
	.zero		36
.L_0:


//--------------------- .text._Z23cudaConvolutionConstMemPfS_ii --------------------------
	.section	.text._Z23cudaConvolutionConstMemPfS_ii,"ax",@progbits
	.align	128
        .global         _Z23cudaConvolutionConstMemPfS_ii
        .type           _Z23cudaConvolutionConstMemPfS_ii,@function
        .size           _Z23cudaConvolutionConstMemPfS_ii,(.L_x_16 - _Z23cudaConvolutionConstMemPfS_ii)
        .other          _Z23cudaConvolutionConstMemPfS_ii,@"STO_CUDA_ENTRY STV_DEFAULT"
_Z23cudaConvolutionConstMemPfS_ii:
.text._Z23cudaConvolutionConstMemPfS_ii:
[----:B------:R-:W-:Y:S01]  /*0000*/  LDC R1, c[0x0][0x37c] ;  /* 0x0000df00ff017b82 */ /* 0x000fe20000000800 */
[----:B------:R-:W0:Y:S07]  /*0010*/  S2R R0, SR_TID.Y ;  /* 0x0000000000007919 */ /* 0x000e2e0000002200 */
[----:B------:R-:W0:Y:S01]  /*0020*/  S2UR UR4, SR_CTAID.Y ;  /* 0x00000000000479c3 */ /* 0x000e220000002600 */
[----:B------:R-:W1:Y:S07]  /*0030*/  S2R R3, SR_TID.X ;  /* 0x0000000000037919 */ /* 0x000e6e0000002100 */
[----:B------:R-:W0:Y:S08]  /*0040*/  LDC R5, c[0x0][0x364] ;  /* 0x0000d900ff057b82 */ /* 0x000e300000000800 */
[----:B------:R-:W1:Y:S08]  /*0050*/  S2UR UR5, SR_CTAID.X ;  /* 0x00000000000579c3 */ /* 0x000e700000002500 */
[----:B------:R-:W1:Y:S08]  /*0060*/  LDC R2, c[0x0][0x360] ;  /* 0x0000d800ff027b82 */ /* 0x000e700000000800 */
[----:B------:R-:W2:Y:S01]  /*0070*/  LDC.64 R8, c[0x0][0x390] ;  /* 0x0000e400ff087b82 */ /* 0x000ea20000000a00 */
[----:B0-----:R-:W-:-:S02]  /*0080*/  IMAD R5, R5, UR4, R0 ;  /* 0x0000000405057c24 */ /* 0x001fc4000f8e0200 */
[----:B-1----:R-:W-:-:S05]  /*0090*/  IMAD R0, R2, UR5, R3 ;  /* 0x0000000502007c24 */ /* 0x002fca000f8e0203 */
[CC--:B------:R-:W-:Y:S02]  /*00a0*/  VIMNMX R4, PT, PT, R5.reuse, R0.reuse, PT ;  /* 0x0000000005047248 */ /* 0x0c0fe40003fe0100 */
[----:B------:R-:W-:Y:S02]  /*00b0*/  VIMNMX R6, PT, PT, R5, R0, !PT ;  /* 0x0000000005067248 */ /* 0x000fe40007fe0100 */
[----:B--2---:R-:W-:Y:S02]  /*00c0*/  LEA.HI R7, R9, R9, RZ, 0x1 ;  /* 0x0000000909077211 */ /* 0x004fe400078f08ff */
[----:B------:R-:W-:Y:S02]  /*00d0*/  MOV R2, R8 ;  /* 0x0000000800027202 */ /* 0x000fe40000000f00 */
[----:B------:R-:W-:-:S04]  /*00e0*/  SHF.R.S32.HI R7, RZ, 0x1, R7 ;  /* 0x00000001ff077819 */ /* 0x000fc80000011407 */
[----:B------:R-:W-:Y:S02]  /*00f0*/  IADD3 R3, PT, PT, -R7, R2, RZ ;  /* 0x0000000207037210 */ /* 0x000fe40007ffe1ff */
[----:B------:R-:W-:-:S04]  /*0100*/  ISETP.GE.AND P0, PT, R4, R7, PT ;  /* 0x000000070400720c */ /* 0x000fc80003f06270 */
[----:B------:R-:W-:-:S13]  /*0110*/  ISETP.GE.OR P0, PT, R6, R3, !P0 ;  /* 0x000000030600720c */ /* 0x000fda0004706670 */
[----:B------:R-:W-:Y:S05]  /*0120*/  @P0 EXIT ;  /* 0x000000000000094d */ /* 0x000fea0003800000 */
[----:B------:R-:W-:Y:S01]  /*0130*/  ISETP.GE.AND P0, PT, R9, -0x1, PT ;  /* 0xffffffff0900780c */ /* 0x000fe20003f06270 */
[----:B------:R-:W0:Y:S01]  /*0140*/  LDCU.64 UR4, c[0x0][0x358] ;  /* 0x00006b00ff0477ac */ /* 0x000e220008000a00 */
[----:B------:R-:W-:-:S11]  /*0150*/  HFMA2 R4, -RZ, RZ, 0, 0 ;  /* 0x00000000ff047431 */ /* 0x000fd600000001ff */
[----:B------:R-:W-:Y:S05]  /*0160*/  @!P0 BRA `(.L_x_0) ;  /* 0x00000008008c8947 */ /* 0x000fea0003800000 */
[----:B------:R-:W-:Y:S02]  /*0170*/  IABS R6, R7 ;  /* 0x0000000700067213 */ /* 0x000fe40000000000 */
[C---:B------:R-:W-:Y:S02]  /*0180*/  IADD3 R8, PT, PT, -R7.reuse, RZ, RZ ;  /* 0x000000ff07087210 */ /* 0x040fe40007ffe1ff */
[----:B------:R-:W-:Y:S01]  /*0190*/  MOV R4, RZ ;  /* 0x000000ff00047202 */ /* 0x000fe20000000f00 */
[----:B------:R-:W-:Y:S02]  /*01a0*/  IMAD.IADD R6, R7, 0x1, R6 ;  /* 0x0000000107067824 */ /* 0x000fe400078e0206 */
[----:B------:R-:W-:-:S03]  /*01b0*/  IMAD.MOV.U32 R10, RZ, RZ, R8 ;  /* 0x000000ffff0a7224 */ /* 0x000fc600078e0008 */
[----:B------:R-:W-:-:S04]  /*01c0*/  IADD3 R9, PT, PT, R6, 0x1, RZ ;  /* 0x0000000106097810 */ /* 0x000fc80007ffe0ff */
[C---:B------:R-:W-:Y:S02]  /*01d0*/  LOP3.LUT R11, R9.reuse, 0xfffffff0, RZ, 0xc0, !PT ;  /* 0xfffffff0090b7812 */ /* 0x040fe400078ec0ff */
[C---:B------:R-:W-:Y:S02]  /*01e0*/  LOP3.LUT R14, R9.reuse, 0xf, RZ, 0xc0, !PT ;  /* 0x0000000f090e7812 */ /* 0x040fe400078ec0ff */
[C---:B------:R-:W-:Y:S02]  /*01f0*/  LOP3.LUT R15, R9.reuse, 0x7, RZ, 0xc0, !PT ;  /* 0x00000007090f7812 */ /* 0x040fe400078ec0ff */
[----:B------:R-:W-:Y:S02]  /*0200*/  LOP3.LUT R9, R9, 0x3, RZ, 0xc0, !PT ;  /* 0x0000000309097812 */ /* 0x000fe400078ec0ff */
[----:B------:R-:W-:-:S07]  /*0210*/  IADD3 R11, PT, PT, -R11, RZ, RZ ;  /* 0x000000ff0b0b7210 */ /* 0x000fce0007ffe1ff */
.L_x_6:
[----:B------:R-:W1:Y:S01]  /*0220*/  LDC.64 R2, c[0x0][0x390] ;  /* 0x0000e400ff027b82 */ /* 0x000e620000000a00 */
[----:B------:R-:W-:Y:S02]  /*0230*/  ISETP.GE.U32.AND P2, PT, R6, 0xf, PT ;  /* 0x0000000f0600780c */ /* 0x000fe40003f46070 */
[-C--:B------:R-:W-:Y:S02]  /*0240*/  IADD3 R16, PT, PT, R7, R10.reuse, RZ ;  /* 0x0000000a07107210 */ /* 0x080fe40007ffe0ff */
[----:B------:R-:W-:Y:S02]  /*0250*/  IABS R13, R7 ;  /* 0x00000007000d7213 */ /* 0x000fe40000000000 */
[----:B------:R-:W-:Y:S02]  /*0260*/  IADD3 R19, PT, PT, R5, R10, RZ ;  /* 0x0000000a05137210 */ /* 0x000fe40007ffe0ff */
[C---:B------:R-:W-:Y:S01]  /*0270*/  ISETP.NE.AND P0, PT, R10.reuse, R13, PT ;  /* 0x0000000d0a00720c */ /* 0x040fe20003f05270 */
[----:B------:R-:W-:Y:S01]  /*0280*/  VIADD R10, R10, 0x1 ;  /* 0x000000010a0a7836 */ /* 0x000fe20000000000 */
[----:B------:R-:W-:Y:S01]  /*0290*/  ISETP.NE.AND P1, PT, R14, RZ, PT ;  /* 0x000000ff0e00720c */ /* 0x000fe20003f25270 */
[----:B-1----:R-:W-:Y:S01]  /*02a0*/  IMAD R16, R16, R3, RZ ;  /* 0x0000000310107224 */ /* 0x002fe200078e02ff */
[----:B------:R-:W-:Y:S01]  /*02b0*/  MOV R3, R8 ;  /* 0x0000000800037202 */ /* 0x000fe20000000f00 */
[----:B------:R-:W-:Y:S10]  /*02c0*/  @!P2 BRA `(.L_x_1) ;  /* 0x0000000000f8a947 */ /* 0x000ff40003800000 */
[----:B------:R-:W-:Y:S01]  /*02d0*/  IADD3 R21, PT, PT, R0, -R7, RZ ;  /* 0x8000000700157210 */ /* 0x000fe20007ffe0ff */
[----:B------:R-:W-:Y:S01]  /*02e0*/  IMAD.MOV.U32 R18, RZ, RZ, R11 ;  /* 0x000000ffff127224 */ /* 0x000fe200078e000b */
[----:B------:R-:W-:Y:S02]  /*02f0*/  MOV R17, R16 ;  /* 0x0000001000117202 */ /* 0x000fe40000000f00 */
[----:B------:R-:W-:Y:S01]  /*0300*/  MOV R3, R8 ;  /* 0x0000000800037202 */ /* 0x000fe20000000f00 */
[----:B------:R-:W-:-:S07]  /*0310*/  IMAD R21, R19, R2, R21 ;  /* 0x0000000213157224 */ /* 0x000fce00078e0215 */
.L_x_2:
[----:B------:R-:W1:Y:S02]  /*0320*/  LDC.64 R12, c[0x0][0x380] ;  /* 0x0000e000ff0c7b82 */ /* 0x000e640000000a00 */
[----:B-1----:R-:W-:-:S05]  /*0330*/  IMAD.WIDE R12, R21, 0x4, R12 ;  /* 0x00000004150c7825 */ /* 0x002fca00078e020c */
[----:B0-----:R-:W2:Y:S04]  /*0340*/  LDG.E R25, desc[UR4][R12.64] ;  /* 0x000000040c197981 */ /* 0x001ea8000c1e1900 */
[----:B------:R-:W3:Y:S04]  /*0350*/  LDG.E R27, desc[UR4][R12.64+0x4] ;  /* 0x000004040c1b7981 */ /* 0x000ee8000c1e1900 */
[----:B------:R-:W4:Y:S01]  /*0360*/  LDG.E R23, desc[UR4][R12.64+0x8] ;  /* 0x000008040c177981 */ /* 0x000f22000c1e1900 */
[----:B------:R-:W-:-:S03]  /*0370*/  SHF.L.U32 R20, R17, 0x2, RZ ;  /* 0x0000000211147819 */ /* 0x000fc600000006ff */
[----:B------:R-:W5:Y:S01]  /*0380*/  LDG.E R22, desc[UR4][R12.64+0xc] ;  /* 0x00000c040c167981 */ /* 0x000f62000c1e1900 */
[----:B------:R-:W2:Y:S02]  /*0390*/  LDC R24, c[0x3][R20] ;  /* 0x00c0000014187b82 */ /* 0x000ea40000000800 */
[----:B--2---:R-:W-:Y:S02]  /*03a0*/  FFMA R24, R25, R24, R4 ;  /* 0x0000001819187223 */ /* 0x004fe40000000004 */
[----:B------:R-:W2:Y:S04]  /*03b0*/  LDG.E R4, desc[UR4][R12.64+0x10] ;  /* 0x000010040c047981 */ /* 0x000ea8000c1e1900 */
[----:B------:R-:W3:Y:S02]  /*03c0*/  LDC R25, c[0x3][R20+0x4] ;  /* 0x00c0010014197b82 */ /* 0x000ee40000000800 */
[----:B---3--:R-:W-:-:S02]  /*03d0*/  FFMA R26, R27, R25, R24 ;  /* 0x000000191b1a7223 */ /* 0x008fc40000000018 */
[----:B------:R-:W3:Y:S04]  /*03e0*/  LDG.E R24, desc[UR4][R12.64+0x14] ;  /* 0x000014040c187981 */ /* 0x000ee8000c1e1900 */
[----:B------:R-:W4:Y:S02]  /*03f0*/  LDC R25, c[0x3][R20+0x8] ;  /* 0x00c0020014197b82 */ /* 0x000f240000000800 */
[----:B----4-:R-:W-:Y:S02]  /*0400*/  FFMA R25, R23, R25, R26 ;  /* 0x0000001917197223 */ /* 0x010fe4000000001a */
[----:B------:R-:W4:Y:S04]  /*0410*/  LDG.E R23, desc[UR4][R12.64+0x18] ;  /* 0x000018040c177981 */ /* 0x000f28000c1e1900 */
[----:B------:R-:W5:Y:S02]  /*0420*/  LDC R26, c[0x3][R20+0xc] ;  /* 0x00c00300141a7b82 */ /* 0x000f640000000800 */
[----:B-----5:R-:W-:-:S06]  /*0430*/  FFMA R25, R22, R26, R25 ;  /* 0x0000001a16197223 */ /* 0x020fcc0000000019 */
[----:B------:R-:W2:Y:S01]  /*0440*/  LDC R26, c[0x3][R20+0x10] ;  /* 0x00c00400141a7b82 */ /* 0x000ea20000000800 */
[----:B------:R-:W5:Y:S01]  /*0450*/  LDG.E R22, desc[UR4][R12.64+0x1c] ;  /* 0x00001c040c167981 */ /* 0x000f62000c1e1900 */
[----:B--2---:R-:W-:-:S06]  /*0460*/  FFMA R25, R4, R26, R25 ;  /* 0x0000001a04197223 */ /* 0x004fcc0000000019 */
[----:B------:R-:W3:Y:S01]  /*0470*/  LDC R26, c[0x3][R20+0x14] ;  /* 0x00c00500141a7b82 */ /* 0x000ee20000000800 */
[----:B------:R-:W2:Y:S01]  /*0480*/  LDG.E R4, desc[UR4][R12.64+0x20] ;  /* 0x000020040c047981 */ /* 0x000ea2000c1e1900 */
[----:B---3--:R-:W-:-:S03]  /*0490*/  FFMA R26, R24, R26, R25 ;  /* 0x0000001a181a7223 */ /* 0x008fc60000000019 */
[----:B------:R-:W3:Y:S03]  /*04a0*/  LDG.E R24, desc[UR4][R12.64+0x24] ;  /* 0x000024040c187981 */ /* 0x000ee6000c1e1900 */
[----:B------:R-:W4:Y:S02]  /*04b0*/  LDC R25, c[0x3][R20+0x18] ;  /* 0x00c0060014197b82 */ /* 0x000f240000000800 */
[----:B----4-:R-:W-:Y:S02]  /*04c0*/  FFMA R25, R23, R25, R26 ;  /* 0x0000001917197223 */ /* 0x010fe4000000001a */
[----:B------:R-:W4:Y:S04]  /*04d0*/  LDG.E R23, desc[UR4][R12.64+0x28] ;  /* 0x000028040c177981 */ /* 0x000f28000c1e1900 */
[----:B------:R-:W5:Y:S02]  /*04e0*/  LDC R26, c[0x3][R20+0x1c] ;  /* 0x00c00700141a7b82 */ /* 0x000f640000000800 */
[----:B-----5:R-:W-:-:S06]  /*04f0*/  FFMA R25, R22, R26, R25 ;  /* 0x0000001a16197223 */ /* 0x020fcc0000000019 */
[----:B------:R-:W2:Y:S02]  /*0500*/  LDC R22, c[0x3][R20+0x20] ;  /* 0x00c0080014167b82 */ /* 0x000ea40000000800 */
[----:B--2---:R-:W-:-:S06]  /*0510*/  FFMA R25, R4, R22, R25 ;  /* 0x0000001604197223 */ /* 0x004fcc0000000019 */
[----:B------:R-:W3:Y:S01]  /*0520*/  LDC R22, c[0x3][R20+0x24] ;  /* 0x00c0090014167b82 */ /* 0x000ee20000000800 */
[----:B------:R-:W2:Y:S01]  /*0530*/  LDG.E R4, desc[UR4][R12.64+0x2c] ;  /* 0x00002c040c047981 */ /* 0x000ea2000c1e1900 */
[----:B---3--:R-:W-:-:S06]  /*0540*/  FFMA R26, R24, R22, R25 ;  /* 0x00000016181a7223 */ /* 0x008fcc0000000019 */
[----:B------:R-:W4:Y:S01]  /*0550*/  LDC R25, c[0x3][R20+0x28] ;  /* 0x00c00a0014197b82 */ /* 0x000f220000000800 */
[----:B------:R-:W3:Y:S04]  /*0560*/  LDG.E R22, desc[UR4][R12.64+0x30] ;  /* 0x000030040c167981 */ /* 0x000ee8000c1e1900 */
[----:B------:R-:W5:Y:S01]  /*0570*/  LDG.E R24, desc[UR4][R12.64+0x34] ;  /* 0x000034040c187981 */ /* 0x000f62000c1e1900 */
[----:B----4-:R-:W-:-:S03]  /*0580*/  FFMA R27, R23, R25, R26 ;  /* 0x00000019171b7223 */ /* 0x010fc6000000001a */
[----:B------:R-:W4:Y:S04]  /*0590*/  LDG.E R23, desc[UR4][R12.64+0x38] ;  /* 0x000038040c177981 */ /* 0x000f28000c1e1900 */
[----:B------:R-:W4:Y:S01]  /*05a0*/  LDG.E R25, desc[UR4][R12.64+0x3c] ;  /* 0x00003c040c197981 */ /* 0x000f22000c1e1900 */
[----:B------:R-:W2:Y:S01]  /*05b0*/  LDC R26, c[0x3][R20+0x2c] ;  /* 0x00c00b00141a7b82 */ /* 0x000ea20000000800 */
[----:B------:R-:W-:-:S04]  /*05c0*/  IADD3 R18, PT, PT, R18, 0x10, RZ ;  /* 0x0000001012127810 */ /* 0x000fc80007ffe0ff */
[----:B------:R-:W-:Y:S01]  /*05d0*/  ISETP.NE.AND P2, PT, R18, RZ, PT ;  /* 0x000000ff1200720c */ /* 0x000fe20003f45270 */
[----:B------:R-:W-:Y:S01]  /*05e0*/  VIADD R3, R3, 0x10 ;  /* 0x0000001003037836 */ /* 0x000fe20000000000 */
[----:B------:R-:W-:Y:S02]  /*05f0*/  IADD3 R17, PT, PT, R17, 0x10, RZ ;  /* 0x0000001011117810 */ /* 0x000fe40007ffe0ff */
[----:B------:R-:W-:Y:S01]  /*0600*/  IADD3 R21, PT, PT, R21, 0x10, RZ ;  /* 0x0000001015157810 */ /* 0x000fe20007ffe0ff */
[----:B--2---:R-:W-:Y:S02]  /*0610*/  FFMA R27, R4, R26, R27 ;  /* 0x0000001a041b7223 */ /* 0x004fe4000000001b */
[----:B------:R-:W3:Y:S08]  /*0620*/  LDC R4, c[0x3][R20+0x30] ;  /* 0x00c00c0014047b82 */ /* 0x000ef00000000800 */
[----:B------:R-:W5:Y:S01]  /*0630*/  LDC R26, c[0x3][R20+0x34] ;  /* 0x00c00d00141a7b82 */ /* 0x000f620000000800 */
[----:B---3--:R-:W-:-:S07]  /*0640*/  FFMA R27, R22, R4, R27 ;  /* 0x00000004161b7223 */ /* 0x008fce000000001b */
[----:B------:R-:W4:Y:S08]  /*0650*/  LDC R4, c[0x3][R20+0x38] ;  /* 0x00c00e0014047b82 */ /* 0x000f300000000800 */
[----:B------:R-:W0:Y:S01]  /*0660*/  LDC R22, c[0x3][R20+0x3c] ;  /* 0x00c00f0014167b82 */ /* 0x000e220000000800 */
[----:B-----5:R-:W-:-:S04]  /*0670*/  FFMA R24, R24, R26, R27 ;  /* 0x0000001a18187223 */ /* 0x020fc8000000001b */
[----:B----4-:R-:W-:-:S04]  /*0680*/  FFMA R4, R23, R4, R24 ;  /* 0x0000000417047223 */ /* 0x010fc80000000018 */
[----:B0-----:R-:W-:Y:S01]  /*0690*/  FFMA R4, R25, R22, R4 ;  /* 0x0000001619047223 */ /* 0x001fe20000000004 */
[----:B------:R-:W-:Y:S06]  /*06a0*/  @P2 BRA `(.L_x_2) ;  /* 0xfffffffc001c2947 */ /* 0x000fec000383ffff */
.L_x_1:
[----:B------:R-:W-:Y:S01]  /*06b0*/  IMAD R18, R19, R2, R0 ;  /* 0x0000000213127224 */ /* 0x000fe200078e0200 */
[----:B------:R-:W-:Y:S01]  /*06c0*/  IADD3 R16, PT, PT, R7, R16, RZ ;  /* 0x0000001007107210 */ /* 0x000fe20007ffe0ff */
[----:B------:R-:W-:Y:S06]  /*06d0*/  @!P1 BRA `(.L_x_3) ;  /* 0x00000004002c9947 */ /* 0x000fec0003800000 */
[----:B------:R-:W-:Y:S01]  /*06e0*/  VIADD R12, R14, 0xffffffff ;  /* 0xffffffff0e0c7836 */ /* 0x000fe20000000000 */
[----:B------:R-:W-:-:S04]  /*06f0*/  ISETP.NE.AND P2, PT, R15, RZ, PT ;  /* 0x000000ff0f00720c */ /* 0x000fc80003f45270 */
[----:B------:R-:W-:-:S13]  /*0700*/  ISETP.GE.U32.AND P1, PT, R12, 0x7, PT ;  /* 0x000000070c00780c */ /* 0x000fda0003f26070 */
[----:B------:R-:W-:Y:S05]  /*0710*/  @!P1 BRA `(.L_x_4) ;  /* 0x0000000000789947 */ /* 0x000fea0003800000 */
[----:B------:R-:W1:Y:S01]  /*0720*/  LDC.64 R12, c[0x0][0x380] ;  /* 0x0000e000ff0c7b82 */ /* 0x000e620000000a00 */
[----:B------:R-:W-:-:S05]  /*0730*/  IADD3 R17, PT, PT, R18, R3, RZ ;  /* 0x0000000312117210 */ /* 0x000fca0007ffe0ff */
[----:B-1----:R-:W-:-:S05]  /*0740*/  IMAD.WIDE R12, R17, 0x4, R12 ;  /* 0x00000004110c7825 */ /* 0x002fca00078e020c */
[----:B0-----:R-:W2:Y:S04]  /*0750*/  LDG.E R27, desc[UR4][R12.64] ;  /* 0x000000040c1b7981 */ /* 0x001ea8000c1e1900 */
[----:B------:R-:W3:Y:S04]  /*0760*/  LDG.E R23, desc[UR4][R12.64+0x4] ;  /* 0x000004040c177981 */ /* 0x000ee8000c1e1900 */
[----:B------:R-:W4:Y:S04]  /*0770*/  LDG.E R22, desc[UR4][R12.64+0x8] ;  /* 0x000008040c167981 */ /* 0x000f28000c1e1900 */
[----:B------:R-:W5:Y:S04]  /*0780*/  LDG.E R17, desc[UR4][R12.64+0xc] ;  /* 0x00000c040c117981 */ /* 0x000f68000c1e1900 */
[----:B------:R-:W5:Y:S04]  /*0790*/  LDG.E R21, desc[UR4][R12.64+0x10] ;  /* 0x000010040c157981 */ /* 0x000f68000c1e1900 */
[----:B------:R-:W5:Y:S04]  /*07a0*/  LDG.E R20, desc[UR4][R12.64+0x14] ;  /* 0x000014040c147981 */ /* 0x000f68000c1e1900 */
[----:B------:R-:W5:Y:S04]  /*07b0*/  LDG.E R19, desc[UR4][R12.64+0x18] ;  /* 0x000018040c137981 */ /* 0x000f68000c1e1900 */
[----:B------:R0:W5:Y:S01]  /*07c0*/  LDG.E R24, desc[UR4][R12.64+0x1c] ;  /* 0x00001c040c187981 */ /* 0x000162000c1e1900 */
[----:B------:R-:W-:Y:S01]  /*07d0*/  IADD3 R25, PT, PT, R16, R3, RZ ;  /* 0x0000000310197210 */ /* 0x000fe20007ffe0ff */
[----:B------:R-:W-:-:S03]  /*07e0*/  VIADD R3, R3, 0x8 ;  /* 0x0000000803037836 */ /* 0x000fc60000000000 */
[----:B------:R-:W-:-:S04]  /*07f0*/  SHF.L.U32 R25, R25, 0x2, RZ ;  /* 0x0000000219197819 */ /* 0x000fc800000006ff */
[----:B------:R-:W2:Y:S08]  /*0800*/  LDC R26, c[0x3][R25] ;  /* 0x00c00000191a7b82 */ /* 0x000eb00000000800 */
[----:B0-----:R-:W0:Y:S08]  /*0810*/  LDC R12, c[0x3][R25+0x14] ;  /* 0x00c00500190c7b82 */ /* 0x001e300000000800 */
[----:B------:R-:W1:Y:S01]  /*0820*/  LDC R13, c[0x3][R25+0x18] ;  /* 0x00c00600190d7b82 */ /* 0x000e620000000800 */
[----:B--2---:R-:W-:-:S07]  /*0830*/  FFMA R26, R27, R26, R4 ;  /* 0x0000001a1b1a7223 */ /* 0x004fce0000000004 */
[----:B------:R-:W3:Y:S08]  /*0840*/  LDC R4, c[0x3][R25+0x4] ;  /* 0x00c0010019047b82 */ /* 0x000ef00000000800 */
[----:B------:R-:W4:Y:S01]  /*0850*/  LDC R27, c[0x3][R25+0x8] ;  /* 0x00c00200191b7b82 */ /* 0x000f220000000800 */
[----:B---3--:R-:W-:-:S07]  /*0860*/  FFMA R23, R23, R4, R26 ;  /* 0x0000000417177223 */ /* 0x008fce000000001a */
[----:B------:R-:W5:Y:S01]  /*0870*/  LDC R26, c[0x3][R25+0xc] ;  /* 0x00c00300191a7b82 */ /* 0x000f620000000800 */
[----:B----4-:R-:W-:-:S07]  /*0880*/  FFMA R22, R22, R27, R23 ;  /* 0x0000001b16167223 */ /* 0x010fce0000000017 */
[----:B------:R-:W2:Y:S08]  /*0890*/  LDC R4, c[0x3][R25+0x10] ;  /* 0x00c0040019047b82 */ /* 0x000eb00000000800 */
[----:B------:R-:W3:Y:S01]  /*08a0*/  LDC R23, c[0x3][R25+0x1c] ;  /* 0x00c0070019177b82 */ /* 0x000ee20000000800 */
[----:B-----5:R-:W-:-:S04]  /*08b0*/  FFMA R22, R17, R26, R22 ;  /* 0x0000001a11167223 */ /* 0x020fc80000000016 */
[----:B--2---:R-:W-:-:S04]  /*08c0*/  FFMA R21, R21, R4, R22 ;  /* 0x0000000415157223 */ /* 0x004fc80000000016 */
[----:B0-----:R-:W-:-:S04]  /*08d0*/  FFMA R12, R20, R12, R21 ;  /* 0x0000000c140c7223 */ /* 0x001fc80000000015 */
[----:B-1----:R-:W-:-:S04]  /*08e0*/  FFMA R13, R19, R13, R12 ;  /* 0x0000000d130d7223 */ /* 0x002fc8000000000c */
[----:B---3--:R-:W-:-:S07]  /*08f0*/  FFMA R4, R24, R23, R13 ;  /* 0x0000001718047223 */ /* 0x008fce000000000d */
.L_x_4:
[----:B------:R-:W-:Y:S05]  /*0900*/  @!P2 BRA `(.L_x_3) ;  /* 0x0000000000a0a947 */ /* 0x000fea0003800000 */
[----:B------:R-:W-:Y:S02]  /*0910*/  IADD3 R12, PT, PT, R15, -0x1, RZ ;  /* 0xffffffff0f0c7810 */ /* 0x000fe40007ffe0ff */
[----:B------:R-:W-:Y:S02]  /*0920*/  ISETP.NE.AND P2, PT, R9, RZ, PT ;  /* 0x000000ff0900720c */ /* 0x000fe40003f45270 */
        /* <DEDUP_REMOVED lines=8> */
[----:B------:R-:W5:Y:S01]  /*09b0*/  LDG.E R26, desc[UR4][R12.64+0xc] ;  /* 0x00000c040c1a7981 */ /* 0x000f62000c1e1900 */
[----:B------:R-:W-:-:S02]  /*09c0*/  IADD3 R19, PT, PT, R16, R3, RZ ;  /* 0x0000000310137210 */ /* 0x000fc40007ffe0ff */
[----:B------:R-:W-:-:S03]  /*09d0*/  IADD3 R3, PT, PT, R3, 0x4, RZ ;  /* 0x0000000403037810 */ /* 0x000fc60007ffe0ff */
[----:B------:R-:W-:-:S04]  /*09e0*/  IMAD.SHL.U32 R19, R19, 0x4, RZ ;  /* 0x0000000413137824 */ /* 0x000fc800078e00ff */
[----:B------:R-:W2:Y:S08]  /*09f0*/  LDC R20, c[0x3][R19] ;  /* 0x00c0000013147b82 */ /* 0x000eb00000000800 */
[----:B------:R-:W3:Y:S08]  /*0a00*/  LDC R21, c[0x3][R19+0x4] ;  /* 0x00c0010013157b82 */ /* 0x000ef00000000800 */
[----:B------:R-:W4:Y:S08]  /*0a10*/  LDC R23, c[0x3][R19+0x8] ;  /* 0x00c0020013177b82 */ /* 0x000f300000000800 */
[----:B------:R-:W5:Y:S01]  /*0a20*/  LDC R25, c[0x3][R19+0xc] ;  /* 0x00c0030013197b82 */ /* 0x000f620000000800 */
[----:B--2---:R-:W-:-:S04]  /*0a30*/  FFMA R17, R17, R20, R4 ;  /* 0x0000001411117223 */ /* 0x004fc80000000004 */
[----:B---3--:R-:W-:-:S04]  /*0a40*/  FFMA R17, R22, R21, R17 ;  /* 0x0000001516117223 */ /* 0x008fc80000000011 */
[----:B----4-:R-:W-:-:S04]  /*0a50*/  FFMA R17, R24, R23, R17 ;  /* 0x0000001718117223 */ /* 0x010fc80000000011 */
[----:B-----5:R-:W-:-:S07]  /*0a60*/  FFMA R4, R26, R25, R17 ;  /* 0x000000191a047223 */ /* 0x020fce0000000011 */
.L_x_5:
[----:B------:R-:W-:Y:S05]  /*0a70*/  @!P2 BRA `(.L_x_3) ;  /* 0x000000000044a947 */ /* 0x000fea0003800000 */
[----:B------:R-:W1:Y:S01]  /*0a80*/  LDC.64 R12, c[0x0][0x380] ;  /* 0x0000e000ff0c7b82 */ /* 0x000e620000000a00 */
[----:B------:R-:W-:-:S05]  /*0a90*/  IADD3 R17, PT, PT, R18, R3, RZ ;  /* 0x0000000312117210 */ /* 0x000fca0007ffe0ff */
[----:B-1----:R-:W-:-:S05]  /*0aa0*/  IMAD.WIDE R12, R17, 0x4, R12 ;  /* 0x00000004110c7825 */ /* 0x002fca00078e020c */
[----:B0-----:R-:W2:Y:S01]  /*0ab0*/  LDG.E R17, desc[UR4][R12.64] ;  /* 0x000000040c117981 */ /* 0x001ea2000c1e1900 */
[----:B------:R-:W-:Y:S02]  /*0ac0*/  IADD3 R16, PT, PT, R16, R3, RZ ;  /* 0x0000000310107210 */ /* 0x000fe40007ffe0ff */
[----:B------:R-:W-:Y:S02]  /*0ad0*/  ISETP.NE.AND P1, PT, R9, 0x1, PT ;  /* 0x000000010900780c */ /* 0x000fe40003f25270 */
[----:B------:R-:W-:-:S04]  /*0ae0*/  SHF.L.U32 R16, R16, 0x2, RZ ;  /* 0x0000000210107819 */ /* 0x000fc800000006ff */
[----:B------:R-:W2:Y:S02]  /*0af0*/  LDC R3, c[0x3][R16] ;  /* 0x00c0000010037b82 */ /* 0x000ea40000000800 */
[----:B--2---:R-:W-:-:S05]  /*0b00*/  FFMA R4, R17, R3, R4 ;  /* 0x0000000311047223 */ /* 0x004fca0000000004 */
[----:B------:R-:W-:Y:S05]  /*0b10*/  @!P1 BRA `(.L_x_3) ;  /* 0x00000000001c9947 */ /* 0x000fea0003800000 */
[----:B------:R-:W-:Y:S01]  /*0b20*/  ISETP.NE.AND P1, PT, R9, 0x2, PT ;  /* 0x000000020900780c */ /* 0x000fe20003f25270 */
[----:B------:R-:W2:-:S12]  /*0b30*/  LDG.E R3, desc[UR4][R12.64+0x4] ;  /* 0x000004040c037981 */ /* 0x000e98000c1e1900 */
[----:B------:R-:W3:Y:S01]  /*0b40*/  @P1 LDG.E R19, desc[UR4][R12.64+0x8] ;  /* 0x000008040c131981 */ /* 0x000ee2000c1e1900 */
[----:B------:R-:W2:Y:S08]  /*0b50*/  LDC R17, c[0x3][R16+0x4] ;  /* 0x00c0010010117b82 */ /* 0x000eb00000000800 */
[----:B------:R-:W3:Y:S01]  /*0b60*/  @P1 LDC R18, c[0x3][R16+0x8] ;  /* 0x00c0020010121b82 */ /* 0x000ee20000000800 */
[----:B--2---:R-:W-:-:S04]  /*0b70*/  FFMA R4, R3, R17, R4 ;  /* 0x0000001103047223 */ /* 0x004fc80000000004 */
[----:B---3--:R-:W-:-:S07]  /*0b80*/  @P1 FFMA R4, R19, R18, R4 ;  /* 0x0000001213041223 */ /* 0x008fce0000000004 */
.L_x_3:
[----:B------:R-:W-:Y:S05]  /*0b90*/  @P0 BRA `(.L_x_6) ;  /* 0xfffffff400a00947 */ /* 0x000fea000383ffff */
.L_x_0:
[----:B------:R-:W1:Y:S01]  /*0ba0*/  LDC.64 R6, c[0x0][0x388] ;  /* 0x0000e200ff067b82 */ /* 0x000e620000000a00 */
[----:B------:R-:W-:-:S04]  /*0bb0*/  IMAD R3, R5, R2, R0 ;  /* 0x0000000205037224 */ /* 0x000fc800078e0200 */
[----:B-1----:R-:W-:-:S05]  /*0bc0*/  IMAD.WIDE R2, R3, 0x4, R6 ;  /* 0x0000000403027825 */ /* 0x002fca00078e0206 */
[----:B0-----:R-:W-:Y:S01]  /*0bd0*/  STG.E desc[UR4][R2.64], R4 ;  /* 0x0000000402007986 */ /* 0x001fe2000c101904 */
[----:B------:R-:W-:Y:S05]  /*0be0*/  EXIT ;  /* 0x000000000000794d */ /* 0x000fea0003800000 */
.L_x_7:
[----:B------:R-:W-:-:S00]  /*0bf0*/  BRA `(.L_x_7) ;  /* 0xfffffffc00fc7947 */ /* 0x000fc0000383ffff */
[----:B------:R-:W-:-:S00]  /*0c00*/  NOP ;  /* 0x0000000000007918 */ /* 0x000fc00000000000 */
[----:B------:R-:W-:-:S00]  /*0c10*/  NOP ;  /* 0x0000000000007918 */ /* 0x000fc00000000000 */
[----:B------:R-:W-:-:S00]  /*0c20*/  NOP ;  /* 0x0000000000007918 */ /* 0x000fc00000000000 */
[----:B------:R-:W-:-:S00]  /*0c30*/  NOP ;  /* 0x0000000000007918 */ /* 0x000fc00000000000 */
[----:B------:R-:W-:-:S00]  /*0c40*/  NOP ;  /* 0x0000000000007918 */ /* 0x000fc00000000000 */
[----:B------:R-:W-:-:S00]  /*0c50*/  NOP ;  /* 0x0000000000007918 */ /* 0x000fc00000000000 */
[----:B------:R-:W-:-:S00]  /*0c60*/  NOP ;  /* 0x0000000000007918 */ /* 0x000fc00000000000 */
[----:B------:R-:W-:-:S00]  /*0c70*/  NOP ;  /* 0x0000000000007918 */ /* 0x000fc00000000000 */
.L_x_16:


//--------------------- .text._Z15cudaConvolutionPfS_S_ii --------------------------
	.section	.text._Z15cudaConvolutionPfS_S_ii,"ax",@progbits
	.align	128
        .global         _Z15cudaConvolutionPfS_S_ii
        .type           _Z15cudaConvolutionPfS_S_ii,@function
        .size           _Z15cudaConvolutionPfS_S_ii,(.L_x_17 - _Z15cudaConvolutionPfS_S_ii)
        .other          _Z15cudaConvolutionPfS_S_ii,@"STO_CUDA_ENTRY STV_DEFAULT"
_Z15cudaConvolutionPfS_S_ii:
.text._Z15cudaConvolutionPfS_S_ii:
[----:B------:R-:W-:Y:S01]  /*0000*/  LDC R1, c[0x0][0x37c] ;  /* 0x0000df00ff017b82 */ /* 0x000fe20000000800 */
[----:B------:R-:W0:Y:S07]  /*0010*/  S2R R3, SR_TID.Y ;  /* 0x0000000000037919 */ /* 0x000e2e0000002200 */
[----:B------:R-:W0:Y:S01]  /*0020*/  LDC R10, c[0x0][0x364] ;  /* 0x0000d900ff0a7b82 */ /* 0x000e220000000800 */
[----:B------:R-:W1:Y:S07]  /*0030*/  S2R R0, SR_TID.X ;  /* 0x0000000000007919 */ /* 0x000e6e0000002100 */
[----:B------:R-:W0:Y:S08]  /*0040*/  S2UR UR4, SR_CTAID.Y ;  /* 0x00000000000479c3 */ /* 0x000e300000002600 */
[----:B------:R-:W1:Y:S08]  /*0050*/  S2UR UR5, SR_CTAID.X ;  /* 0x00000000000579c3 */ /* 0x000e700000002500 */
[----:B------:R-:W1:Y:S08]  /*0060*/  LDC R11, c[0x0][0x360] ;  /* 0x0000d800ff0b7b82 */ /* 0x000e700000000800 */
[----:B------:R-:W2:Y:S01]  /*0070*/  LDC.64 R12, c[0x0][0x398] ;  /* 0x0000e600ff0c7b82 */ /* 0x000ea20000000a00 */
[----:B0-----:R-:W-:-:S02]  /*0080*/  IMAD R10, R10, UR4, R3 ;  /* 0x000000040a0a7c24 */ /* 0x001fc4000f8e0203 */
[----:B-1----:R-:W-:-:S05]  /*0090*/  IMAD R11, R11, UR5, R0 ;  /* 0x000000050b0b7c24 */ /* 0x002fca000f8e0200 */
[CC--:B------:R-:W-:Y:S02]  /*00a0*/  VIMNMX R2, PT, PT, R10.reuse, R11.reuse, PT ;  /* 0x0000000b0a027248 */ /* 0x0c0fe40003fe0100 */
[----:B------:R-:W-:Y:S02]  /*00b0*/  VIMNMX R3, PT, PT, R10, R11, !PT ;  /* 0x0000000b0a037248 */ /* 0x000fe40007fe0100 */
[----:B--2---:R-:W-:-:S04]  /*00c0*/  LEA.HI R9, R13, R13, RZ, 0x1 ;  /* 0x0000000d0d097211 */ /* 0x004fc800078f08ff */
        /* <DEDUP_REMOVED lines=11> */
[----:B------:R-:W-:Y:S02]  /*0180*/  IADD3 R7, PT, PT, R9, R0, RZ ;  /* 0x0000000009077210 */ /* 0x000fe40007ffe0ff */
[----:B------:R-:W-:Y:S02]  /*0190*/  MOV R8, RZ ;  /* 0x000000ff00087202 */ /* 0x000fe40000000f00 */
[----:B------:R-:W-:Y:S02]  /*01a0*/  IADD3 R5, PT, PT, R7, 0x1, RZ ;  /* 0x0000000107057810 */ /* 0x000fe40007ffe0ff */
[----:B------:R-:W-:-:S02]  /*01b0*/  MOV R4, R6 ;  /* 0x0000000600047202 */ /* 0x000fc40000000f00 */
[C---:B------:R-:W-:Y:S02]  /*01c0*/  LOP3.LUT R3, R5.reuse, 0xf, RZ, 0xc0, !PT ;  /* 0x0000000f05037812 */ /* 0x040fe400078ec0ff */
[C---:B------:R-:W-:Y:S02]  /*01d0*/  LOP3.LUT R2, R5.reuse, 0x7, RZ, 0xc0, !PT ;  /* 0x0000000705027812 */ /* 0x040fe400078ec0ff */
[----:B------:R-:W-:-:S07]  /*01e0*/  LOP3.LUT R0, R5, 0x3, RZ, 0xc0, !PT ;  /* 0x0000000305007812 */ /* 0x000fce00078ec0ff */
.L_x_14:
[----:B------:R-:W1:Y:S01]  /*01f0*/  LDC.64 R12, c[0x0][0x398] ;  /* 0x0000e600ff0c7b82 */ /* 0x000e620000000a00 */
[----:B------:R-:W-:Y:S02]  /*0200*/  ISETP.GE.U32.AND P2, PT, R7, 0xf, PT ;  /* 0x0000000f0700780c */ /* 0x000fe40003f46070 */
[----:B------:R-:W-:Y:S02]  /*0210*/  IABS R15, R9 ;  /* 0x00000009000f7213 */ /* 0x000fe40000000000 */
[-C--:B------:R-:W-:Y:S02]  /*0220*/  IADD3 R20, PT, PT, R9, R4.reuse, RZ ;  /* 0x0000000409147210 */ /* 0x080fe40007ffe0ff */
[----:B------:R-:W-:Y:S02]  /*0230*/  ISETP.NE.AND P0, PT, R4, R15, PT ;  /* 0x0000000f0400720c */ /* 0x000fe40003f05270 */
[----:B------:R-:W-:Y:S01]  /*0240*/  IADD3 R19, PT, PT, R10, R4, RZ ;  /* 0x000000040a137210 */ /* 0x000fe20007ffe0ff */
[----:B------:R-:W-:Y:S01]  /*0250*/  VIADD R4, R4, 0x1 ;  /* 0x0000000104047836 */ /* 0x000fe20000000000 */
[----:B------:R-:W-:-:S02]  /*0260*/  ISETP.NE.AND P1, PT, R3, RZ, PT ;  /* 0x000000ff0300720c */ /* 0x000fc40003f25270 */
[----:B------:R-:W-:Y:S01]  /*0270*/  MOV R18, R6 ;  /* 0x0000000600127202 */ /* 0x000fe20000000f00 */
[----:B-1----:R-:W-:Y:S01]  /*0280*/  IMAD R20, R20, R13, RZ ;  /* 0x0000000d14147224 */ /* 0x002fe200078e02ff */
[----:B------:R-:W-:Y:S09]  /*0290*/  @!P2 BRA `(.L_x_9) ;  /* 0x000000040000a947 */ /* 0x000ff20003800000 */
[----:B------:R-:W-:Y:S02]  /*02a0*/  IADD3 R21, PT, PT, R11, -R9, RZ ;  /* 0x800000090b157210 */ /* 0x000fe40007ffe0ff */
[----:B------:R-:W-:Y:S02]  /*02b0*/  LOP3.LUT R22, R5, 0xfffffff0, RZ, 0xc0, !PT ;  /* 0xfffffff005167812 */ /* 0x000fe400078ec0ff */
[----:B------:R-:W-:Y:S01]  /*02c0*/  MOV R13, R20 ;  /* 0x00000014000d7202 */ /* 0x000fe20000000f00 */
[----:B------:R-:W-:Y:S01]  /*02d0*/  IMAD R21, R19, R12, R21 ;  /* 0x0000000c13157224 */ /* 0x000fe200078e0215 */
[----:B------:R-:W-:Y:S02]  /*02e0*/  MOV R18, R6 ;  /* 0x0000000600127202 */ /* 0x000fe40000000f00 */
[----:B------:R-:W-:-:S07]  /*02f0*/  IADD3 R22, PT, PT, -R22, RZ, RZ ;  /* 0x000000ff16167210 */ /* 0x000fce0007ffe1ff */
.L_x_10:
[----:B------:R-:W1:Y:S08]  /*0300*/  LDC.64 R16, c[0x0][0x380] ;  /* 0x0000e000ff107b82 */ /* 0x000e700000000a00 */
[----:B------:R-:W2:Y:S01]  /*0310*/  LDC.64 R14, c[0x0][0x388] ;  /* 0x0000e200ff0e7b82 */ /* 0x000ea20000000a00 */
[----:B-1----:R-:W-:-:S05]  /*0320*/  IMAD.WIDE R16, R21, 0x4, R16 ;  /* 0x0000000415107825 */ /* 0x002fca00078e0210 */
[----:B0-----:R-:W3:Y:S01]  /*0330*/  LDG.E R23, desc[UR4][R16.64] ;  /* 0x0000000410177981 */ /* 0x001ee2000c1e1900 */
[----:B--2---:R-:W-:-:S03]  /*0340*/  IMAD.WIDE R14, R13, 0x4, R14 ;  /* 0x000000040d0e7825 */ /* 0x004fc600078e020e */
[----:B------:R-:W2:Y:S04]  /*0350*/  LDG.E R25, desc[UR4][R16.64+0x8] ;  /* 0x0000080410197981 */ /* 0x000ea8000c1e1900 */
[----:B------:R-:W3:Y:S04]  /*0360*/  LDG.E R24, desc[UR4][R14.64] ;  /* 0x000000040e187981 */ /* 0x000ee8000c1e1900 */
[----:B------:R-:W2:Y:S04]  /*0370*/  LDG.E R26, desc[UR4][R14.64+0x8] ;  /* 0x000008040e1a7981 */ /* 0x000ea8000c1e1900 */
[----:B------:R-:W4:Y:S04]  /*0380*/  LDG.E R27, desc[UR4][R16.64+0x3c] ;  /* 0x00003c04101b7981 */ /* 0x000f28000c1e1900 */
[----:B------:R-:W4:Y:S01]  /*0390*/  LDG.E R28, desc[UR4][R14.64+0x3c] ;  /* 0x00003c040e1c7981 */ /* 0x000f22000c1e1900 */
[----:B---3--:R-:W-:-:S03]  /*03a0*/  FFMA R23, R23, R24, R8 ;  /* 0x0000001817177223 */ /* 0x008fc60000000008 */
[----:B------:R-:W3:Y:S04]  /*03b0*/  LDG.E R8, desc[UR4][R16.64+0x4] ;  /* 0x0000040410087981 */ /* 0x000ee8000c1e1900 */
[----:B------:R-:W3:Y:S02]  /*03c0*/  LDG.E R24, desc[UR4][R14.64+0x4] ;  /* 0x000004040e187981 */ /* 0x000ee4000c1e1900 */
[----:B---3--:R-:W-:Y:S02]  /*03d0*/  FFMA R8, R8, R24, R23 ;  /* 0x0000001808087223 */ /* 0x008fe40000000017 */
[----:B------:R-:W3:Y:S04]  /*03e0*/  LDG.E R23, desc[UR4][R16.64+0xc] ;  /* 0x00000c0410177981 */ /* 0x000ee8000c1e1900 */
[----:B------:R-:W3:Y:S01]  /*03f0*/  LDG.E R24, desc[UR4][R14.64+0xc] ;  /* 0x00000c040e187981 */ /* 0x000ee2000c1e1900 */
[----:B--2---:R-:W-:-:S03]  /*0400*/  FFMA R8, R25, R26, R8 ;  /* 0x0000001a19087223 */ /* 0x004fc60000000008 */
[----:B------:R-:W2:Y:S04]  /*0410*/  LDG.E R25, desc[UR4][R16.64+0x10] ;  /* 0x0000100410197981 */ /* 0x000ea8000c1e1900 */
[----:B------:R-:W2:Y:S01]  /*0420*/  LDG.E R26, desc[UR4][R14.64+0x10] ;  /* 0x000010040e1a7981 */ /* 0x000ea2000c1e1900 */
[----:B---3--:R-:W-:-:S03]  /*0430*/  FFMA R8, R23, R24, R8 ;  /* 0x0000001817087223 */ /* 0x008fc60000000008 */
        /* <DEDUP_REMOVED lines=23> */
[----:B------:R-:W-:Y:S01]  /*05b0*/  IADD3 R22, PT, PT, R22, 0x10, RZ ;  /* 0x0000001016167810 */ /* 0x000fe20007ffe0ff */
[----:B---3--:R-:W-:Y:S02]  /*05c0*/  FFMA R8, R23, R24, R8 ;  /* 0x0000001817087223 */ /* 0x008fe40000000008 */
[----:B------:R-:W3:Y:S04]  /*05d0*/  LDG.E R23, desc[UR4][R16.64+0x34] ;  /* 0x0000340410177981 */ /* 0x000ee8000c1e1900 */
[----:B------:R-:W3:Y:S01]  /*05e0*/  LDG.E R24, desc[UR4][R14.64+0x34] ;  /* 0x000034040e187981 */ /* 0x000ee2000c1e1900 */
[----:B--2---:R-:W-:-:S03]  /*05f0*/  FFMA R8, R25, R26, R8 ;  /* 0x0000001a19087223 */ /* 0x004fc60000000008 */
[----:B------:R-:W2:Y:S04]  /*0600*/  LDG.E R25, desc[UR4][R16.64+0x38] ;  /* 0x0000380410197981 */ /* 0x000ea8000c1e1900 */
[----:B------:R-:W2:Y:S01]  /*0610*/  LDG.E R26, desc[UR4][R14.64+0x38] ;  /* 0x000038040e1a7981 */ /* 0x000ea2000c1e1900 */
[----:B------:R-:W-:Y:S01]  /*0620*/  ISETP.NE.AND P2, PT, R22, RZ, PT ;  /* 0x000000ff1600720c */ /* 0x000fe20003f45270 */
[----:B------:R-:W-:Y:S01]  /*0630*/  VIADD R18, R18, 0x10 ;  /* 0x0000001012127836 */ /* 0x000fe20000000000 */
[----:B------:R-:W-:Y:S02]  /*0640*/  IADD3 R21, PT, PT, R21, 0x10, RZ ;  /* 0x0000001015157810 */ /* 0x000fe40007ffe0ff */
[----:B------:R-:W-:Y:S01]  /*0650*/  IADD3 R13, PT, PT, R13, 0x10, RZ ;  /* 0x000000100d0d7810 */ /* 0x000fe20007ffe0ff */
[----:B---3--:R-:W-:-:S04]  /*0660*/  FFMA R8, R23, R24, R8 ;  /* 0x0000001817087223 */ /* 0x008fc80000000008 */
[----:B--2---:R-:W-:-:S04]  /*0670*/  FFMA R8, R25, R26, R8 ;  /* 0x0000001a19087223 */ /* 0x004fc80000000008 */
[----:B----4-:R-:W-:Y:S01]  /*0680*/  FFMA R8, R27, R28, R8 ;  /* 0x0000001c1b087223 */ /* 0x010fe20000000008 */
[----:B------:R-:W-:Y:S06]  /*0690*/  @P2 BRA `(.L_x_10) ;  /* 0xfffffffc00182947 */ /* 0x000fec000383ffff */
.L_x_9:
[----:B------:R-:W-:Y:S01]  /*06a0*/  IMAD R19, R19, R12, R11 ;  /* 0x0000000c13137224 */ /* 0x000fe200078e020b */
[----:B------:R-:W-:Y:S01]  /*06b0*/  IADD3 R13, PT, PT, R9, R20, RZ ;  /* 0x00000014090d7210 */ /* 0x000fe20007ffe0ff */
[----:B------:R-:W-:Y:S06]  /*06c0*/  @!P1 BRA `(.L_x_11) ;  /* 0x0000000400389947 */ /* 0x000fec0003800000 */
[----:B------:R-:W-:Y:S02]  /*06d0*/  IADD3 R14, PT, PT, R3, -0x1, RZ ;  /* 0xffffffff030e7810 */ /* 0x000fe40007ffe0ff */
[----:B------:R-:W-:Y:S02]  /*06e0*/  ISETP.NE.AND P2, PT, R2, RZ, PT ;  /* 0x000000ff0200720c */ /* 0x000fe40003f45270 */
[----:B------:R-:W-:-:S13]  /*06f0*/  ISETP.GE.U32.AND P1, PT, R14, 0x7, PT ;  /* 0x000000070e00780c */ /* 0x000fda0003f26070 */
[----:B------:R-:W-:Y:S05]  /*0700*/  @!P1 BRA `(.L_x_12) ;  /* 0x00000000007c9947 */ /* 0x000fea0003800000 */
[----:B------:R-:W1:Y:S01]  /*0710*/  LDC.64 R16, c[0x0][0x380] ;  /* 0x0000e000ff107b82 */ /* 0x000e620000000a00 */
[-C--:B------:R-:W-:Y:S02]  /*0720*/  IADD3 R21, PT, PT, R19, R18.reuse, RZ ;  /* 0x0000001213157210 */ /* 0x080fe40007ffe0ff */
[----:B------:R-:W-:-:S05]  /*0730*/  IADD3 R23, PT, PT, R13, R18, RZ ;  /* 0x000000120d177210 */ /* 0x000fca0007ffe0ff */
[----:B------:R-:W2:Y:S01]  /*0740*/  LDC.64 R14, c[0x0][0x388] ;  /* 0x0000e200ff0e7b82 */ /* 0x000ea20000000a00 */
[----:B-1----:R-:W-:-:S05]  /*0750*/  IMAD.WIDE R16, R21, 0x4, R16 ;  /* 0x0000000415107825 */ /* 0x002fca00078e0210 */
[----:B0-----:R-:W3:Y:S01]  /*0760*/  LDG.E R21, desc[UR4][R16.64] ;  /* 0x0000000410157981 */ /* 0x001ee2000c1e1900 */
[----:B--2---:R-:W-:-:S03]  /*0770*/  IMAD.WIDE R14, R23, 0x4, R14 ;  /* 0x00000004170e7825 */ /* 0x004fc600078e020e */
[----:B------:R-:W2:Y:S04]  /*0780*/  LDG.E R25, desc[UR4][R16.64+0x8] ;  /* 0x0000080410197981 */ /* 0x000ea8000c1e1900 */
[----:B------:R-:W3:Y:S04]  /*0790*/  LDG.E R20, desc[UR4][R14.64] ;  /* 0x000000040e147981 */ /* 0x000ee8000c1e1900 */
[----:B------:R-:W4:Y:S04]  /*07a0*/  LDG.E R23, desc[UR4][R16.64+0x4] ;  /* 0x0000040410177981 */ /* 0x000f28000c1e1900 */
[----:B------:R-:W4:Y:S04]  /*07b0*/  LDG.E R22, desc[UR4][R14.64+0x4] ;  /* 0x000004040e167981 */ /* 0x000f28000c1e1900 */
[----:B------:R-:W2:Y:S04]  /*07c0*/  LDG.E R24, desc[UR4][R14.64+0x8] ;  /* 0x000008040e187981 */ /* 0x000ea8000c1e1900 */
[----:B------:R-:W5:Y:S04]  /*07d0*/  LDG.E R27, desc[UR4][R14.64+0x10] ;  /* 0x000010040e1b7981 */ /* 0x000f68000c1e1900 */
[----:B------:R-:W5:Y:S04]  /*07e0*/  LDG.E R26, desc[UR4][R14.64+0x14] ;  /* 0x000014040e1a7981 */ /* 0x000f68000c1e1900 */
[----:B------:R-:W5:Y:S01]  /*07f0*/  LDG.E R28, desc[UR4][R14.64+0x1c] ;  /* 0x00001c040e1c7981 */ /* 0x000f62000c1e1900 */
[----:B---3--:R-:W-:-:S03]  /*0800*/  FFMA R20, R21, R20, R8 ;  /* 0x0000001415147223 */ /* 0x008fc60000000008 */
[----:B------:R-:W3:Y:S04]  /*0810*/  LDG.E R8, desc[UR4][R16.64+0xc] ;  /* 0x00000c0410087981 */ /* 0x000ee8000c1e1900 */
[----:B------:R-:W3:Y:S01]  /*0820*/  LDG.E R21, desc[UR4][R14.64+0xc] ;  /* 0x00000c040e157981 */ /* 0x000ee2000c1e1900 */
[----:B----4-:R-:W-:-:S03]  /*0830*/  FFMA R20, R23, R22, R20 ;  /* 0x0000001617147223 */ /* 0x010fc60000000014 */
[----:B------:R-:W4:Y:S01]  /*0840*/  LDG.E R22, desc[UR4][R16.64+0x14] ;  /* 0x0000140410167981 */ /* 0x000f22000c1e1900 */
[----:B--2---:R-:W-:-:S03]  /*0850*/  FFMA R29, R25, R24, R20 ;  /* 0x00000018191d7223 */ /* 0x004fc60000000014 */
[----:B------:R-:W5:Y:S04]  /*0860*/  LDG.E R24, desc[UR4][R16.64+0x10] ;  /* 0x0000100410187981 */ /* 0x000f68000c1e1900 */
[----:B------:R-:W2:Y:S04]  /*0870*/  LDG.E R20, desc[UR4][R16.64+0x18] ;  /* 0x0000180410147981 */ /* 0x000ea8000c1e1900 */
[----:B------:R-:W2:Y:S04]  /*0880*/  LDG.E R25, desc[UR4][R14.64+0x18] ;  /* 0x000018040e197981 */ /* 0x000ea8000c1e1900 */
[----:B------:R-:W2:Y:S01]  /*0890*/  LDG.E R23, desc[UR4][R16.64+0x1c] ;  /* 0x00001c0410177981 */ /* 0x000ea2000c1e1900 */
[----:B------:R-:W-:-:S02]  /*08a0*/  VIADD R18, R18, 0x8 ;  /* 0x0000000812127836 */ /* 0x000fc40000000000 */
[----:B---3--:R-:W-:-:S04]  /*08b0*/  FFMA R21, R8, R21, R29 ;  /* 0x0000001508157223 */ /* 0x008fc8000000001d */
[----:B-----5:R-:W-:-:S04]  /*08c0*/  FFMA R21, R24, R27, R21 ;  /* 0x0000001b18157223 */ /* 0x020fc80000000015 */
[----:B----4-:R-:W-:-:S04]  /*08d0*/  FFMA R21, R22, R26, R21 ;  /* 0x0000001a16157223 */ /* 0x010fc80000000015 */
[----:B--2---:R-:W-:-:S04]  /*08e0*/  FFMA R20, R20, R25, R21 ;  /* 0x0000001914147223 */ /* 0x004fc80000000015 */
[----:B------:R-:W-:-:S07]  /*08f0*/  FFMA R8, R23, R28, R20 ;  /* 0x0000001c17087223 */ /* 0x000fce0000000014 */
.L_x_12:
[----:B------:R-:W-:Y:S05]  /*0900*/  @!P2 BRA `(.L_x_11) ;  /* 0x0000000000a8a947 */ /* 0x000fea0003800000 */
        /* <DEDUP_REMOVED lines=17> */
[----:B------:R-:W5:Y:S01]  /*0a20*/  LDG.E R26, desc[UR4][R14.64+0xc] ;  /* 0x00000c040e1a7981 */ /* 0x000f62000c1e1900 */
[----:B------:R-:W-:Y:S01]  /*0a30*/  IADD3 R18, PT, PT, R18, 0x4, RZ ;  /* 0x0000000412127810 */ /* 0x000fe20007ffe0ff */
[----:B---3--:R-:W-:-:S04]  /*0a40*/  FFMA R20, R21, R20, R8 ;  /* 0x0000001415147223 */ /* 0x008fc80000000008 */
[----:B----4-:R-:W-:-:S04]  /*0a50*/  FFMA R20, R23, R22, R20 ;  /* 0x0000001617147223 */ /* 0x010fc80000000014 */
[----:B--2---:R-:W-:-:S04]  /*0a60*/  FFMA R20, R25, R24, R20 ;  /* 0x0000001819147223 */ /* 0x004fc80000000014 */
[----:B-----5:R-:W-:-:S07]  /*0a70*/  FFMA R8, R27, R26, R20 ;  /* 0x0000001a1b087223 */ /* 0x020fce0000000014 */
.L_x_13:
[----:B------:R-:W-:Y:S05]  /*0a80*/  @!P2 BRA `(.L_x_11) ;  /* 0x000000000048a947 */ /* 0x000fea0003800000 */
[----:B------:R-:W1:Y:S01]  /*0a90*/  LDC.64 R14, c[0x0][0x380] ;  /* 0x0000e000ff0e7b82 */ /* 0x000e620000000a00 */
[-C--:B------:R-:W-:Y:S02]  /*0aa0*/  IADD3 R19, PT, PT, R19, R18.reuse, RZ ;  /* 0x0000001213137210 */ /* 0x080fe40007ffe0ff */
[----:B------:R-:W-:-:S05]  /*0ab0*/  IADD3 R13, PT, PT, R13, R18, RZ ;  /* 0x000000120d0d7210 */ /* 0x000fca0007ffe0ff */
[----:B------:R-:W2:Y:S01]  /*0ac0*/  LDC.64 R16, c[0x0][0x388] ;  /* 0x0000e200ff107b82 */ /* 0x000ea20000000a00 */
[----:B-1----:R-:W-:-:S04]  /*0ad0*/  IMAD.WIDE R14, R19, 0x4, R14 ;  /* 0x00000004130e7825 */ /* 0x002fc800078e020e */
[----:B--2---:R-:W-:Y:S02]  /*0ae0*/  IMAD.WIDE R16, R13, 0x4, R16 ;  /* 0x000000040d107825 */ /* 0x004fe400078e0210 */
[----:B0-----:R-:W2:Y:S04]  /*0af0*/  LDG.E R13, desc[UR4][R14.64] ;  /* 0x000000040e0d7981 */ /* 0x001ea8000c1e1900 */
[----:B------:R-:W2:Y:S01]  /*0b00*/  LDG.E R18, desc[UR4][R16.64] ;  /* 0x0000000410127981 */ /* 0x000ea2000c1e1900 */
[----:B------:R-:W-:Y:S01]  /*0b10*/  ISETP.NE.AND P1, PT, R0, 0x1, PT ;  /* 0x000000010000780c */ /* 0x000fe20003f25270 */
[----:B--2---:R-:W-:-:S12]  /*0b20*/  FFMA R8, R13, R18, R8 ;  /* 0x000000120d087223 */ /* 0x004fd80000000008 */
[----:B------:R-:W-:Y:S05]  /*0b30*/  @!P1 BRA `(.L_x_11) ;  /* 0x00000000001c9947 */ /* 0x000fea0003800000 */
[----:B------:R-:W-:Y:S01]  /*0b40*/  ISETP.NE.AND P1, PT, R0, 0x2, PT ;  /* 0x000000020000780c */ /* 0x000fe20003f25270 */
[----:B------:R-:W2:Y:S04]  /*0b50*/  LDG.E R13, desc[UR4][R14.64+0x4] ;  /* 0x000004040e0d7981 */ /* 0x000ea8000c1e1900 */
[----:B------:R-:W2:Y:S08]  /*0b60*/  LDG.E R18, desc[UR4][R16.64+0x4] ;  /* 0x0000040410127981 */ /* 0x000eb0000c1e1900 */
[----:B------:R-:W3:Y:S04]  /*0b70*/  @P1 LDG.E R19, desc[UR4][R14.64+0x8] ;  /* 0x000008040e131981 */ /* 0x000ee8000c1e1900 */
[----:B------:R-:W3:Y:S01]  /*0b80*/  @P1 LDG.E R20, desc[UR4][R16.64+0x8] ;  /* 0x0000080410141981 */ /* 0x000ee2000c1e1900 */
[----:B--2---:R-:W-:-:S04]  /*0b90*/  FFMA R8, R13, R18, R8 ;  /* 0x000000120d087223 */ /* 0x004fc80000000008 */
[----:B---3--:R-:W-:-:S07]  /*0ba0*/  @P1 FFMA R8, R19, R20, R8 ;  /* 0x0000001413081223 */ /* 0x008fce0000000008 */
.L_x_11:
[----:B------:R-:W-:Y:S05]  /*0bb0*/  @P0 BRA `(.L_x_14) ;  /* 0xfffffff4008c0947 */ /* 0x000fea000383ffff */
.L_x_8:
[----:B------:R-:W1:Y:S01]  /*0bc0*/  LDC.64 R2, c[0x0][0x390] ;  /* 0x0000e400ff027b82 */ /* 0x000e620000000a00 */
[----:B------:R-:W-:-:S04]  /*0bd0*/  IMAD R11, R10, R12, R11 ;  /* 0x0000000c0a0b7224 */ /* 0x000fc800078e020b */
[----:B-1----:R-:W-:-:S05]  /*0be0*/  IMAD.WIDE R2, R11, 0x4, R2 ;  /* 0x000000040b027825 */ /* 0x002fca00078e0202 */
[----:B0-----:R-:W-:Y:S01]  /*0bf0*/  STG.E desc[UR4][R2.64], R8 ;  /* 0x0000000802007986 */ /* 0x001fe2000c101904 */
[----:B------:R-:W-:Y:S05]  /*0c00*/  EXIT ;  /* 0x000000000000794d */ /* 0x000fea0003800000 */
.L_x_15:
        /* <DEDUP_REMOVED lines=15> */
.L_x_17:


//--------------------- .nv.shared.reserved.0     --------------------------
	.section	.nv.shared.reserved.0,"aw",@nobits
	.weak		__nv_reservedSMEM_offset_0_alias
	.size		__nv_reservedSMEM_offset_0_alias, 0, 64
	.other		__nv_reservedSMEM_offset_0_alias,@"STO_CUDA_RESERVED_SHARED STV_DEFAULT"
__nv_reservedSMEM_offset_0_alias:
	.zero		0
	.zero		64


//--------------------- .nv.constant0._Z23cudaConvolutionConstMemPfS_ii --------------------------
	.section	.nv.constant0._Z23cudaConvolutionConstMemPfS_ii,"a",@progbits
	.sectionflags	@""
	.align	4
.nv.constant0._Z23cudaConvolutionConstMemPfS_ii:
	.zero		920


//--------------------- .nv.constant0._Z15cudaConvolutionPfS_S_ii --------------------------
	.section	.nv.constant0._Z15cudaConvolutionPfS_S_ii,"a",@progbits
	.sectionflags	@""
	.align	4
.nv.constant0._Z15cudaConvolutionPfS_S_ii:
	.zero		928


//--------------------- SYMBOLS --------------------------

	.type		.nv.reservedSmem.offset0,@object
	.size		.nv.reservedSmem.offset0,0x4
